//
// Generated by NVIDIA NVVM Compiler
//
// Compiler Build ID: CL-36424714
// Cuda compilation tools, release 13.0, V13.0.88
// Based on NVVM 20.0.0
//

.version 9.0
.target sm_100
.address_size 64

	// .globl	_Z9mm_kernel6matrixS_S_i
// _ZZ9mm_kernel6matrixS_S_iE2As has been demoted
// _ZZ9mm_kernel6matrixS_S_iE2Bs has been demoted

.visible .entry _Z9mm_kernel6matrixS_S_i(
	.param .align 8 .b8 _Z9mm_kernel6matrixS_S_i_param_0[8],
	.param .align 8 .b8 _Z9mm_kernel6matrixS_S_i_param_1[8],
	.param .align 8 .b8 _Z9mm_kernel6matrixS_S_i_param_2[8],
	.param .u32 _Z9mm_kernel6matrixS_S_i_param_3
)
{
	.reg .pred 	%p<8>;
	.reg .b32 	%r<144>;
	.reg .b32 	%f<243>;
	.reg .b64 	%rd<80>;
	// demoted variable
	.shared .align 4 .b8 _ZZ9mm_kernel6matrixS_S_iE2As[256];
	// demoted variable
	.shared .align 4 .b8 _ZZ9mm_kernel6matrixS_S_iE2Bs[256];
	ld.param.u64 	%rd1, [_Z9mm_kernel6matrixS_S_i_param_0];
	ld.param.u64 	%rd3, [_Z9mm_kernel6matrixS_S_i_param_2];
	ld.param.u64 	%rd5, [_Z9mm_kernel6matrixS_S_i_param_1];
	ld.param.u32 	%r29, [_Z9mm_kernel6matrixS_S_i_param_3];
	cvta.to.global.u64 	%rd2, %rd5;
	mov.u32 	%r30, %ctaid.x;
	mov.u32 	%r31, %ntid.x;
	mov.u32 	%r1, %tid.x;
	mad.lo.s32 	%r2, %r30, %r31, %r1;
	mov.u32 	%r32, %ctaid.y;
	mov.u32 	%r33, %ntid.y;
	mov.u32 	%r3, %tid.y;
	mad.lo.s32 	%r34, %r32, %r33, %r3;
	max.s32 	%r35, %r2, %r34;
	setp.ge.s32 	%p1, %r35, %r29;
	@%p1 bra 	$L__BB0_12;
	shr.u32 	%r5, %r29, 3;
	setp.lt.u32 	%p2, %r29, 8;
	mov.f32 	%f242, 0f00000000;
	@%p2 bra 	$L__BB0_11;
	cvta.to.global.u64 	%rd6, %rd1;
	mul.wide.u32 	%rd7, %r34, 8;
	add.s64 	%rd4, %rd6, %rd7;
	add.s32 	%r38, %r5, -1;
	setp.lt.u32 	%p3, %r38, 3;
	mov.b32 	%r137, 0;
	mov.u32 	%r142, %r137;
	@%p3 bra 	$L__BB0_5;
	and.b32  	%r142, %r5, 268435452;
	neg.s32 	%r135, %r142;
	mov.b32 	%r134, 0;
	shl.b32 	%r43, %r3, 5;
	mul.wide.u32 	%rd16, %r2, 4;
	cvt.u64.u32 	%rd20, %r1;
	cvt.u64.u32 	%rd25, %r3;
	mov.u32 	%r132, %r1;
	mov.u32 	%r133, %r3;
	mov.u32 	%r137, %r134;
$L__BB0_4:
	.pragma "nounroll";
	ld.global.u64 	%rd8, [%rd4];
	cvta.to.global.u64 	%rd9, %rd8;
	mul.wide.u32 	%rd10, %r132, 4;
	add.s64 	%rd11, %rd9, %rd10;
	ld.global.f32 	%f4, [%rd11];
	mov.u32 	%r44, _ZZ9mm_kernel6matrixS_S_iE2As;
	add.s32 	%r45, %r44, %r43;
	shl.b32 	%r46, %r1, 2;
	add.s32 	%r47, %r45, %r46;
	st.shared.f32 	[%r47], %f4;
	mul.wide.u32 	%rd12, %r133, 8;
	add.s64 	%rd13, %rd2, %rd12;
	ld.global.u64 	%rd14, [%rd13];
	cvta.to.global.u64 	%rd15, %rd14;
	add.s64 	%rd17, %rd15, %rd16;
	ld.global.f32 	%f5, [%rd17];
	mov.u32 	%r48, _ZZ9mm_kernel6matrixS_S_iE2Bs;
	add.s32 	%r49, %r48, %r46;
	add.s32 	%r50, %r49, %r43;
	st.shared.f32 	[%r50], %f5;
	bar.sync 	0;
	ld.shared.f32 	%f6, [%r45];
	ld.shared.f32 	%f7, [%r49];
	cvt.rn.f32.s32 	%f8, %r137;
	fma.rn.f32 	%f9, %f6, %f7, %f8;
	cvt.rzi.s32.f32 	%r51, %f9;
	ld.shared.f32 	%f10, [%r45+4];
	ld.shared.f32 	%f11, [%r49+32];
	cvt.rn.f32.s32 	%f12, %r51;
	fma.rn.f32 	%f13, %f10, %f11, %f12;
	cvt.rzi.s32.f32 	%r52, %f13;
	ld.shared.f32 	%f14, [%r45+8];
	ld.shared.f32 	%f15, [%r49+64];
	cvt.rn.f32.s32 	%f16, %r52;
	fma.rn.f32 	%f17, %f14, %f15, %f16;
	cvt.rzi.s32.f32 	%r53, %f17;
	ld.shared.f32 	%f18, [%r45+12];
	ld.shared.f32 	%f19, [%r49+96];
	cvt.rn.f32.s32 	%f20, %r53;
	fma.rn.f32 	%f21, %f18, %f19, %f20;
	cvt.rzi.s32.f32 	%r54, %f21;
	ld.shared.f32 	%f22, [%r45+16];
	ld.shared.f32 	%f23, [%r49+128];
	cvt.rn.f32.s32 	%f24, %r54;
	fma.rn.f32 	%f25, %f22, %f23, %f24;
	cvt.rzi.s32.f32 	%r55, %f25;
	ld.shared.f32 	%f26, [%r45+20];
	ld.shared.f32 	%f27, [%r49+160];
	cvt.rn.f32.s32 	%f28, %r55;
	fma.rn.f32 	%f29, %f26, %f27, %f28;
	cvt.rzi.s32.f32 	%r56, %f29;
	ld.shared.f32 	%f30, [%r45+24];
	ld.shared.f32 	%f31, [%r49+192];
	cvt.rn.f32.s32 	%f32, %r56;
	fma.rn.f32 	%f33, %f30, %f31, %f32;
	cvt.rzi.s32.f32 	%r57, %f33;
	ld.shared.f32 	%f34, [%r45+28];
	ld.shared.f32 	%f35, [%r49+224];
	cvt.rn.f32.s32 	%f36, %r57;
	fma.rn.f32 	%f37, %f34, %f35, %f36;
	bar.sync 	0;
	ld.global.u64 	%rd18, [%rd4];
	cvta.to.global.u64 	%rd19, %rd18;
	cvt.u64.u32 	%rd21, %r134;
	add.s64 	%rd22, %rd21, %rd20;
	shl.b64 	%rd23, %rd22, 2;
	add.s64 	%rd24, %rd19, %rd23;
	ld.global.f32 	%f38, [%rd24+32];
	st.shared.f32 	[%r47], %f38;
	add.s64 	%rd26, %rd21, %rd25;
	shl.b64 	%rd27, %rd26, 3;
	add.s64 	%rd28, %rd2, %rd27;
	ld.global.u64 	%rd29, [%rd28+64];
	cvta.to.global.u64 	%rd30, %rd29;
	add.s64 	%rd31, %rd30, %rd16;
	ld.global.f32 	%f39, [%rd31];
	st.shared.f32 	[%r50], %f39;
	bar.sync 	0;
	cvt.rzi.s32.f32 	%r58, %f37;
	ld.shared.f32 	%f40, [%r45];
	ld.shared.f32 	%f41, [%r49];
	cvt.rn.f32.s32 	%f42, %r58;
	fma.rn.f32 	%f43, %f40, %f41, %f42;
	cvt.rzi.s32.f32 	%r59, %f43;
	ld.shared.f32 	%f44, [%r45+4];
	ld.shared.f32 	%f45, [%r49+32];
	cvt.rn.f32.s32 	%f46, %r59;
	fma.rn.f32 	%f47, %f44, %f45, %f46;
	cvt.rzi.s32.f32 	%r60, %f47;
	ld.shared.f32 	%f48, [%r45+8];
	ld.shared.f32 	%f49, [%r49+64];
	cvt.rn.f32.s32 	%f50, %r60;
	fma.rn.f32 	%f51, %f48, %f49, %f50;
	cvt.rzi.s32.f32 	%r61, %f51;
	ld.shared.f32 	%f52, [%r45+12];
	ld.shared.f32 	%f53, [%r49+96];
	cvt.rn.f32.s32 	%f54, %r61;
	fma.rn.f32 	%f55, %f52, %f53, %f54;
	cvt.rzi.s32.f32 	%r62, %f55;
	ld.shared.f32 	%f56, [%r45+16];
	ld.shared.f32 	%f57, [%r49+128];
	cvt.rn.f32.s32 	%f58, %r62;
	fma.rn.f32 	%f59, %f56, %f57, %f58;
	cvt.rzi.s32.f32 	%r63, %f59;
	ld.shared.f32 	%f60, [%r45+20];
	ld.shared.f32 	%f61, [%r49+160];
	cvt.rn.f32.s32 	%f62, %r63;
	fma.rn.f32 	%f63, %f60, %f61, %f62;
	cvt.rzi.s32.f32 	%r64, %f63;
	ld.shared.f32 	%f64, [%r45+24];
	ld.shared.f32 	%f65, [%r49+192];
	cvt.rn.f32.s32 	%f66, %r64;
	fma.rn.f32 	%f67, %f64, %f65, %f66;
	cvt.rzi.s32.f32 	%r65, %f67;
	ld.shared.f32 	%f68, [%r45+28];
	ld.shared.f32 	%f69, [%r49+224];
	cvt.rn.f32.s32 	%f70, %r65;
	fma.rn.f32 	%f71, %f68, %f69, %f70;
	bar.sync 	0;
	ld.global.u64 	%rd32, [%rd4];
	cvta.to.global.u64 	%rd33, %rd32;
	add.s64 	%rd34, %rd33, %rd23;
	ld.global.f32 	%f72, [%rd34+64];
	st.shared.f32 	[%r47], %f72;
	ld.global.u64 	%rd35, [%rd28+128];
	cvta.to.global.u64 	%rd36, %rd35;
	add.s64 	%rd37, %rd36, %rd16;
	ld.global.f32 	%f73, [%rd37];
	st.shared.f32 	[%r50], %f73;
	bar.sync 	0;
	cvt.rzi.s32.f32 	%r66, %f71;
	ld.shared.f32 	%f74, [%r45];
	ld.shared.f32 	%f75, [%r49];
	cvt.rn.f32.s32 	%f76, %r66;
	fma.rn.f32 	%f77, %f74, %f75, %f76;
	cvt.rzi.s32.f32 	%r67, %f77;
	ld.shared.f32 	%f78, [%r45+4];
	ld.shared.f32 	%f79, [%r49+32];
	cvt.rn.f32.s32 	%f80, %r67;
	fma.rn.f32 	%f81, %f78, %f79, %f80;
	cvt.rzi.s32.f32 	%r68, %f81;
	ld.shared.f32 	%f82, [%r45+8];
	ld.shared.f32 	%f83, [%r49+64];
	cvt.rn.f32.s32 	%f84, %r68;
	fma.rn.f32 	%f85, %f82, %f83, %f84;
	cvt.rzi.s32.f32 	%r69, %f85;
	ld.shared.f32 	%f86, [%r45+12];
	ld.shared.f32 	%f87, [%r49+96];
	cvt.rn.f32.s32 	%f88, %r69;
	fma.rn.f32 	%f89, %f86, %f87, %f88;
	cvt.rzi.s32.f32 	%r70, %f89;
	ld.shared.f32 	%f90, [%r45+16];
	ld.shared.f32 	%f91, [%r49+128];
	cvt.rn.f32.s32 	%f92, %r70;
	fma.rn.f32 	%f93, %f90, %f91, %f92;
	cvt.rzi.s32.f32 	%r71, %f93;
	ld.shared.f32 	%f94, [%r45+20];
	ld.shared.f32 	%f95, [%r49+160];
	cvt.rn.f32.s32 	%f96, %r71;
	fma.rn.f32 	%f97, %f94, %f95, %f96;
	cvt.rzi.s32.f32 	%r72, %f97;
	ld.shared.f32 	%f98, [%r45+24];
	ld.shared.f32 	%f99, [%r49+192];
	cvt.rn.f32.s32 	%f100, %r72;
	fma.rn.f32 	%f101, %f98, %f99, %f100;
	cvt.rzi.s32.f32 	%r73, %f101;
	ld.shared.f32 	%f102, [%r45+28];
	ld.shared.f32 	%f103, [%r49+224];
	cvt.rn.f32.s32 	%f104, %r73;
	fma.rn.f32 	%f105, %f102, %f103, %f104;
	bar.sync 	0;
	ld.global.u64 	%rd38, [%rd4];
	cvta.to.global.u64 	%rd39, %rd38;
	add.s64 	%rd40, %rd39, %rd23;
	ld.global.f32 	%f106, [%rd40+96];
	st.shared.f32 	[%r47], %f106;
	ld.global.u64 	%rd41, [%rd28+192];
	cvta.to.global.u64 	%rd42, %rd41;
	add.s64 	%rd43, %rd42, %rd16;
	ld.global.f32 	%f107, [%rd43];
	st.shared.f32 	[%r50], %f107;
	bar.sync 	0;
	cvt.rzi.s32.f32 	%r74, %f105;
	ld.shared.f32 	%f108, [%r45];
	ld.shared.f32 	%f109, [%r49];
	cvt.rn.f32.s32 	%f110, %r74;
	fma.rn.f32 	%f111, %f108, %f109, %f110;
	cvt.rzi.s32.f32 	%r75, %f111;
	ld.shared.f32 	%f112, [%r45+4];
	ld.shared.f32 	%f113, [%r49+32];
	cvt.rn.f32.s32 	%f114, %r75;
	fma.rn.f32 	%f115, %f112, %f113, %f114;
	cvt.rzi.s32.f32 	%r76, %f115;
	ld.shared.f32 	%f116, [%r45+8];
	ld.shared.f32 	%f117, [%r49+64];
	cvt.rn.f32.s32 	%f118, %r76;
	fma.rn.f32 	%f119, %f116, %f117, %f118;
	cvt.rzi.s32.f32 	%r77, %f119;
	ld.shared.f32 	%f120, [%r45+12];
	ld.shared.f32 	%f121, [%r49+96];
	cvt.rn.f32.s32 	%f122, %r77;
	fma.rn.f32 	%f123, %f120, %f121, %f122;
	cvt.rzi.s32.f32 	%r78, %f123;
	ld.shared.f32 	%f124, [%r45+16];
	ld.shared.f32 	%f125, [%r49+128];
	cvt.rn.f32.s32 	%f126, %r78;
	fma.rn.f32 	%f127, %f124, %f125, %f126;
	cvt.rzi.s32.f32 	%r79, %f127;
	ld.shared.f32 	%f128, [%r45+20];
	ld.shared.f32 	%f129, [%r49+160];
	cvt.rn.f32.s32 	%f130, %r79;
	fma.rn.f32 	%f131, %f128, %f129, %f130;
	cvt.rzi.s32.f32 	%r80, %f131;
	ld.shared.f32 	%f132, [%r45+24];
	ld.shared.f32 	%f133, [%r49+192];
	cvt.rn.f32.s32 	%f134, %r80;
	fma.rn.f32 	%f135, %f132, %f133, %f134;
	cvt.rzi.s32.f32 	%r81, %f135;
	ld.shared.f32 	%f136, [%r45+28];
	ld.shared.f32 	%f137, [%r49+224];
	cvt.rn.f32.s32 	%f138, %r81;
	fma.rn.f32 	%f139, %f136, %f137, %f138;
	cvt.rzi.s32.f32 	%r137, %f139;
	bar.sync 	0;
	add.s32 	%r135, %r135, 4;
	add.s32 	%r134, %r134, 32;
	add.s32 	%r133, %r133, 32;
	add.s32 	%r132, %r132, 32;
	setp.ne.s32 	%p4, %r135, 0;
	@%p4 bra 	$L__BB0_4;
$L__BB0_5:
	shr.u32 	%r84, %r29, 3;
	and.b32  	%r83, %r84, 3;
	setp.eq.s32 	%p5, %r83, 0;
	@%p5 bra 	$L__BB0_10;
	setp.eq.s32 	%p6, %r83, 1;
	@%p6 bra 	$L__BB0_8;
	ld.global.u64 	%rd44, [%rd4];
	cvta.to.global.u64 	%rd45, %rd44;
	shl.b32 	%r85, %r142, 3;
	add.s32 	%r86, %r85, %r1;
	mul.wide.u32 	%rd46, %r86, 4;
	add.s64 	%rd47, %rd45, %rd46;
	ld.global.f32 	%f140, [%rd47];
	shl.b32 	%r87, %r3, 5;
	mov.u32 	%r88, _ZZ9mm_kernel6matrixS_S_iE2As;
	add.s32 	%r89, %r88, %r87;
	shl.b32 	%r90, %r1, 2;
	add.s32 	%r91, %r89, %r90;
	st.shared.f32 	[%r91], %f140;
	add.s32 	%r92, %r85, %r3;
	mul.wide.u32 	%rd48, %r92, 8;
	add.s64 	%rd49, %rd2, %rd48;
	ld.global.u64 	%rd50, [%rd49];
	cvta.to.global.u64 	%rd51, %rd50;
	mul.wide.u32 	%rd52, %r2, 4;
	add.s64 	%rd53, %rd51, %rd52;
	ld.global.f32 	%f141, [%rd53];
	mov.u32 	%r93, _ZZ9mm_kernel6matrixS_S_iE2Bs;
	add.s32 	%r94, %r93, %r90;
	add.s32 	%r95, %r94, %r87;
	st.shared.f32 	[%r95], %f141;
	bar.sync 	0;
	ld.shared.f32 	%f142, [%r89];
	ld.shared.f32 	%f143, [%r94];
	cvt.rn.f32.s32 	%f144, %r137;
	fma.rn.f32 	%f145, %f142, %f143, %f144;
	cvt.rzi.s32.f32 	%r96, %f145;
	ld.shared.f32 	%f146, [%r89+4];
	ld.shared.f32 	%f147, [%r94+32];
	cvt.rn.f32.s32 	%f148, %r96;
	fma.rn.f32 	%f149, %f146, %f147, %f148;
	cvt.rzi.s32.f32 	%r97, %f149;
	ld.shared.f32 	%f150, [%r89+8];
	ld.shared.f32 	%f151, [%r94+64];
	cvt.rn.f32.s32 	%f152, %r97;
	fma.rn.f32 	%f153, %f150, %f151, %f152;
	cvt.rzi.s32.f32 	%r98, %f153;
	ld.shared.f32 	%f154, [%r89+12];
	ld.shared.f32 	%f155, [%r94+96];
	cvt.rn.f32.s32 	%f156, %r98;
	fma.rn.f32 	%f157, %f154, %f155, %f156;
	cvt.rzi.s32.f32 	%r99, %f157;
	ld.shared.f32 	%f158, [%r89+16];
	ld.shared.f32 	%f159, [%r94+128];
	cvt.rn.f32.s32 	%f160, %r99;
	fma.rn.f32 	%f161, %f158, %f159, %f160;
	cvt.rzi.s32.f32 	%r100, %f161;
	ld.shared.f32 	%f162, [%r89+20];
	ld.shared.f32 	%f163, [%r94+160];
	cvt.rn.f32.s32 	%f164, %r100;
	fma.rn.f32 	%f165, %f162, %f163, %f164;
	cvt.rzi.s32.f32 	%r101, %f165;
	ld.shared.f32 	%f166, [%r89+24];
	ld.shared.f32 	%f167, [%r94+192];
	cvt.rn.f32.s32 	%f168, %r101;
	fma.rn.f32 	%f169, %f166, %f167, %f168;
	cvt.rzi.s32.f32 	%r102, %f169;
	ld.shared.f32 	%f170, [%r89+28];
	ld.shared.f32 	%f171, [%r94+224];
	cvt.rn.f32.s32 	%f172, %r102;
	fma.rn.f32 	%f173, %f170, %f171, %f172;
	bar.sync 	0;
	ld.global.u64 	%rd54, [%rd4];
	cvta.to.global.u64 	%rd55, %rd54;
	add.s32 	%r103, %r86, 8;
	mul.wide.u32 	%rd56, %r103, 4;
	add.s64 	%rd57, %rd55, %rd56;
	ld.global.f32 	%f174, [%rd57];
	st.shared.f32 	[%r91], %f174;
	add.s32 	%r104, %r92, 8;
	mul.wide.u32 	%rd58, %r104, 8;
	add.s64 	%rd59, %rd2, %rd58;
	ld.global.u64 	%rd60, [%rd59];
	cvta.to.global.u64 	%rd61, %rd60;
	add.s64 	%rd62, %rd61, %rd52;
	ld.global.f32 	%f175, [%rd62];
	st.shared.f32 	[%r95], %f175;
	bar.sync 	0;
	cvt.rzi.s32.f32 	%r105, %f173;
	ld.shared.f32 	%f176, [%r89];
	ld.shared.f32 	%f177, [%r94];
	cvt.rn.f32.s32 	%f178, %r105;
	fma.rn.f32 	%f179, %f176, %f177, %f178;
	cvt.rzi.s32.f32 	%r106, %f179;
	ld.shared.f32 	%f180, [%r89+4];
	ld.shared.f32 	%f181, [%r94+32];
	cvt.rn.f32.s32 	%f182, %r106;
	fma.rn.f32 	%f183, %f180, %f181, %f182;
	cvt.rzi.s32.f32 	%r107, %f183;
	ld.shared.f32 	%f184, [%r89+8];
	ld.shared.f32 	%f185, [%r94+64];
	cvt.rn.f32.s32 	%f186, %r107;
	fma.rn.f32 	%f187, %f184, %f185, %f186;
	cvt.rzi.s32.f32 	%r108, %f187;
	ld.shared.f32 	%f188, [%r89+12];
	ld.shared.f32 	%f189, [%r94+96];
	cvt.rn.f32.s32 	%f190, %r108;
	fma.rn.f32 	%f191, %f188, %f189, %f190;
	cvt.rzi.s32.f32 	%r109, %f191;
	ld.shared.f32 	%f192, [%r89+16];
	ld.shared.f32 	%f193, [%r94+128];
	cvt.rn.f32.s32 	%f194, %r109;
	fma.rn.f32 	%f195, %f192, %f193, %f194;
	cvt.rzi.s32.f32 	%r110, %f195;
	ld.shared.f32 	%f196, [%r89+20];
	ld.shared.f32 	%f197, [%r94+160];
	cvt.rn.f32.s32 	%f198, %r110;
	fma.rn.f32 	%f199, %f196, %f197, %f198;
	cvt.rzi.s32.f32 	%r111, %f199;
	ld.shared.f32 	%f200, [%r89+24];
	ld.shared.f32 	%f201, [%r94+192];
	cvt.rn.f32.s32 	%f202, %r111;
	fma.rn.f32 	%f203, %f200, %f201, %f202;
	cvt.rzi.s32.f32 	%r112, %f203;
	ld.shared.f32 	%f204, [%r89+28];
	ld.shared.f32 	%f205, [%r94+224];
	cvt.rn.f32.s32 	%f206, %r112;
	fma.rn.f32 	%f207, %f204, %f205, %f206;
	bar.sync 	0;
	add.s32 	%r142, %r142, 2;
	cvt.rzi.s32.f32 	%r137, %f207;
$L__BB0_8:
	and.b32  	%r113, %r29, 8;
	setp.eq.s32 	%p7, %r113, 0;
	@%p7 bra 	$L__BB0_10;
	ld.global.u64 	%rd63, [%rd4];
	cvta.to.global.u64 	%rd64, %rd63;
	shl.b32 	%r114, %r142, 3;
	add.s32 	%r115, %r114, %r1;
	mul.wide.u32 	%rd65, %r115, 4;
	add.s64 	%rd66, %rd64, %rd65;
	ld.global.f32 	%f208, [%rd66];
	shl.b32 	%r116, %r3, 5;
	mov.u32 	%r117, _ZZ9mm_kernel6matrixS_S_iE2As;
	add.s32 	%r118, %r117, %r116;
	shl.b32 	%r119, %r1, 2;
	add.s32 	%r120, %r118, %r119;
	st.shared.f32 	[%r120], %f208;
	add.s32 	%r121, %r114, %r3;
	mul.wide.u32 	%rd67, %r121, 8;
	add.s64 	%rd68, %rd2, %rd67;
	ld.global.u64 	%rd69, [%rd68];
	cvta.to.global.u64 	%rd70, %rd69;
	mul.wide.u32 	%rd71, %r2, 4;
	add.s64 	%rd72, %rd70, %rd71;
	ld.global.f32 	%f209, [%rd72];
	mov.u32 	%r122, _ZZ9mm_kernel6matrixS_S_iE2Bs;
	add.s32 	%r123, %r122, %r119;
	add.s32 	%r124, %r123, %r116;
	st.shared.f32 	[%r124], %f209;
	bar.sync 	0;
	ld.shared.f32 	%f210, [%r118];
	ld.shared.f32 	%f211, [%r123];
	cvt.rn.f32.s32 	%f212, %r137;
	fma.rn.f32 	%f213, %f210, %f211, %f212;
	cvt.rzi.s32.f32 	%r125, %f213;
	ld.shared.f32 	%f214, [%r118+4];
	ld.shared.f32 	%f215, [%r123+32];
	cvt.rn.f32.s32 	%f216, %r125;
	fma.rn.f32 	%f217, %f214, %f215, %f216;
	cvt.rzi.s32.f32 	%r126, %f217;
	ld.shared.f32 	%f218, [%r118+8];
	ld.shared.f32 	%f219, [%r123+64];
	cvt.rn.f32.s32 	%f220, %r126;
	fma.rn.f32 	%f221, %f218, %f219, %f220;
	cvt.rzi.s32.f32 	%r127, %f221;
	ld.shared.f32 	%f222, [%r118+12];
	ld.shared.f32 	%f223, [%r123+96];
	cvt.rn.f32.s32 	%f224, %r127;
	fma.rn.f32 	%f225, %f222, %f223, %f224;
	cvt.rzi.s32.f32 	%r128, %f225;
	ld.shared.f32 	%f226, [%r118+16];
	ld.shared.f32 	%f227, [%r123+128];
	cvt.rn.f32.s32 	%f228, %r128;
	fma.rn.f32 	%f229, %f226, %f227, %f228;
	cvt.rzi.s32.f32 	%r129, %f229;
	ld.shared.f32 	%f230, [%r118+20];
	ld.shared.f32 	%f231, [%r123+160];
	cvt.rn.f32.s32 	%f232, %r129;
	fma.rn.f32 	%f233, %f230, %f231, %f232;
	cvt.rzi.s32.f32 	%r130, %f233;
	ld.shared.f32 	%f234, [%r118+24];
	ld.shared.f32 	%f235, [%r123+192];
	cvt.rn.f32.s32 	%f236, %r130;
	fma.rn.f32 	%f237, %f234, %f235, %f236;
	cvt.rzi.s32.f32 	%r131, %f237;
	ld.shared.f32 	%f238, [%r118+28];
	ld.shared.f32 	%f239, [%r123+224];
	cvt.rn.f32.s32 	%f240, %r131;
	fma.rn.f32 	%f241, %f238, %f239, %f240;
	cvt.rzi.s32.f32 	%r137, %f241;
	bar.sync 	0;
$L__BB0_10:
	cvt.rn.f32.s32 	%f242, %r137;
$L__BB0_11:
	cvta.to.global.u64 	%rd73, %rd3;
	mul.wide.u32 	%rd74, %r34, 8;
	add.s64 	%rd75, %rd73, %rd74;
	ld.global.u64 	%rd76, [%rd75];
	cvta.to.global.u64 	%rd77, %rd76;
	mul.wide.s32 	%rd78, %r2, 4;
	add.s64 	%rd79, %rd77, %rd78;
	st.global.f32 	[%rd79], %f242;
$L__BB0_12:
	ret;

}


// ===== COMPILED SASS (sm_100) =====

	.target	sm_100

	.elftype	@"ET_EXEC"


//--------------------- .note.nv.tkinfo           --------------------------
	.section	.note.nv.tkinfo,"",@"SHT_NOTE"
	.sectionflags	@"SHF_NOTE_NV_TKINFO"
	.tkinfo
        /*0018*/ 	.word	0x00000002
        /*0030*/ 	.string	""
        /*0030*/ 	.string	"ptxas"
        /*0030*/ 	.string	"Cuda compilation tools, release 13.0, V13.0.88"
        /*0030*/ 	.string	"Build cuda_13.0.r13.0/compiler.36424714_0"
        /*0030*/ 	.string	"-arch sm_100 -m 64 "



//--------------------- .note.nv.cuinfo           --------------------------
	.section	.note.nv.cuinfo,"",@"SHT_NOTE"
	.sectionflags	@"SHF_NOTE_NV_CUINFO"
        /*0018*/ 	.short	0x0002
        /*001a*/ 	.short	0x0064
        /*001c*/ 	.short	0x0082
	.zero		2


//--------------------- .nv.info                  --------------------------
	.section	.nv.info,"",@"SHT_CUDA_INFO"
	.align	4


	//----- nvinfo : EIATTR_REGCOUNT
	.align		4
        /*0000*/ 	.byte	0x04, 0x2f
        /*0002*/ 	.short	(.L_1 - .L_0)
	.align		4
.L_0:
        /*0004*/ 	.word	index@(_Z9mm_kernel6matrixS_S_i)
        /*0008*/ 	.word	0x00000020


	//----- nvinfo : EIATTR_FRAME_SIZE
	.align		4
.L_1:
        /*000c*/ 	.byte	0x04, 0x11
        /*000e*/ 	.short	(.L_3 - .L_2)
	.align		4
.L_2:
        /*0010*/ 	.word	index@(_Z9mm_kernel6matrixS_S_i)
        /*0014*/ 	.word	0x00000000


	//----- nvinfo : EIATTR_MIN_STACK_SIZE
	.align		4
.L_3:
        /*0018*/ 	.byte	0x04, 0x12
        /*001a*/ 	.short	(.L_5 - .L_4)
	.align		4
.L_4:
        /*001c*/ 	.word	index@(_Z9mm_kernel6matrixS_S_i)
        /*0020*/ 	.word	0x00000000
.L_5:


//--------------------- .nv.compat                --------------------------
	.section	.nv.compat,"",@"SHT_CUDA_COMPAT_INFO"
	.align	4
        /*0000*/ 	.byte	0x02, 0x09, 0x00, 0x00, 0x02, 0x02, 0x01, 0x00, 0x02, 0x05, 0x05, 0x00, 0x03, 0x07, 0x01, 0x01
        /*0010*/ 	.byte	0x02, 0x03, 0x00, 0x00, 0x02, 0x06, 0x01, 0x00, 0x04, 0x0b, 0x08, 0x00, 0x09, 0x00, 0x00, 0x00
        /*0020*/ 	.byte	0x00, 0x00, 0x00, 0x00


//--------------------- .nv.info._Z9mm_kernel6matrixS_S_i --------------------------
	.section	.nv.info._Z9mm_kernel6matrixS_S_i,"",@"SHT_CUDA_INFO"
	.sectionflags	@""
	.align	4


	//----- nvinfo : EIATTR_CUDA_API_VERSION
	.align		4
        /*0000*/ 	.byte	0x04, 0x37
        /*0002*/ 	.short	(.L_7 - .L_6)
.L_6:
        /*0004*/ 	.word	0x00000082


	//----- nvinfo : EIATTR_KPARAM_INFO
	.align		4
.L_7:
        /*0008*/ 	.byte	0x04, 0x17
        /*000a*/ 	.short	(.L_9 - .L_8)
.L_8:
        /*000c*/ 	.word	0x00000000
        /*0010*/ 	.short	0x0003
        /*0012*/ 	.short	0x0018
        /*0014*/ 	.byte	0x00, 0xf0, 0x11, 0x00


	//----- nvinfo : EIATTR_KPARAM_INFO
	.align		4
.L_9:
        /*0018*/ 	.byte	0x04, 0x17
        /*001a*/ 	.short	(.L_11 - .L_10)
.L_10:
        /*001c*/ 	.word	0x00000000
        /*0020*/ 	.short	0x0002
        /*0022*/ 	.short	0x0010
        /*0024*/ 	.byte	0x00, 0xf0, 0x21, 0x00


	//----- nvinfo : EIATTR_KPARAM_INFO
	.align		4
.L_11:
        /*0028*/ 	.byte	0x04, 0x17
        /*002a*/ 	.short	(.L_13 - .L_12)
.L_12:
        /*002c*/ 	.word	0x00000000
        /*0030*/ 	.short	0x0001
        /*0032*/ 	.short	0x0008
        /*0034*/ 	.byte	0x00, 0xf0, 0x21, 0x00


	//----- nvinfo : EIATTR_KPARAM_INFO
	.align		4
.L_13:
        /*0038*/ 	.byte	0x04, 0x17
        /*003a*/ 	.short	(.L_15 - .L_14)
.L_14:
        /*003c*/ 	.word	0x00000000
        /*0040*/ 	.short	0x0000
        /*0042*/ 	.short	0x0000
        /*0044*/ 	.byte	0x00, 0xf0, 0x21, 0x00


	//----- nvinfo : EIATTR_SPARSE_MMA_MASK
	.align		4
.L_15:
        /*0048*/ 	.byte	0x03, 0x50
        /*004a*/ 	.short	0x0000


	//----- nvinfo : EIATTR_MAXREG_COUNT
	.align		4
        /*004c*/ 	.byte	0x03, 0x1b
        /*004e*/ 	.short	0x00ff


	//----- nvinfo : EIATTR_NUM_BARRIERS
	.align		4
        /*0050*/ 	.byte	0x02, 0x4c
        /*0052*/ 	.byte	0x01
	.zero		1


	//----- nvinfo : EIATTR_MERCURY_ISA_VERSION
	.align		4
        /*0054*/ 	.byte	0x03, 0x5f
        /*0056*/ 	.short	0x0101


	//----- nvinfo : EIATTR_VRC_CTA_INIT_COUNT
	.align		4
        /*0058*/ 	.byte	0x02, 0x4a
	.zero		1
	.zero		1


	//----- nvinfo : EIATTR_EXIT_INSTR_OFFSETS
	.align		4
        /*005c*/ 	.byte	0x04, 0x1c
        /*005e*/ 	.short	(.L_17 - .L_16)


	//   ....[0]....
.L_16:
        /*0060*/ 	.word	0x000000c0


	//   ....[1]....
        /*0064*/ 	.word	0x000019b0


	//----- nvinfo : EIATTR_CBANK_PARAM_SIZE
	.align		4
.L_17:
        /*0068*/ 	.byte	0x03, 0x19
        /*006a*/ 	.short	0x001c


	//----- nvinfo : EIATTR_PARAM_CBANK
	.align		4
        /*006c*/ 	.byte	0x04, 0x0a
        /*006e*/ 	.short	(.L_19 - .L_18)
	.align		4
.L_18:
        /*0070*/ 	.word	index@(.nv.constant0._Z9mm_kernel6matrixS_S_i)
        /*0074*/ 	.short	0x0380
        /*0076*/ 	.short	0x001c


	//----- nvinfo : EIATTR_SW_WAR
	.align		4
.L_19:
        /*0078*/ 	.byte	0x04, 0x36
        /*007a*/ 	.short	(.L_21 - .L_20)
.L_20:
        /*007c*/ 	.word	0x00000008
.L_21:


//--------------------- .nv.callgraph             --------------------------
	.section	.nv.callgraph,"",@"SHT_CUDA_CALLGRAPH"
	.align	4
	.sectionentsize	8
	.align		4
        /*0000*/ 	.word	0x00000000
	.align		4
        /*0004*/ 	.word	0xffffffff
	.align		4
        /*0008*/ 	.word	0x00000000
	.align		4
        /*000c*/ 	.word	0xfffffffe
	.align		4
        /*0010*/ 	.word	0x00000000
	.align		4
        /*0014*/ 	.word	0xfffffffd
	.align		4
        /*0018*/ 	.word	0x00000000
	.align		4
        /*001c*/ 	.word	0xfffffffc


//--------------------- .text._Z9mm_kernel6matrixS_S_i --------------------------
	.section	.text._Z9mm_kernel6matrixS_S_i,"ax",@progbits
	.align	128
        .global         _Z9mm_kernel6matrixS_S_i
        .type           _Z9mm_kernel6matrixS_S_i,@function
        .size           _Z9mm_kernel6matrixS_S_i,(.L_x_6 - _Z9mm_kernel6matrixS_S_i)
        .other          _Z9mm_kernel6matrixS_S_i,@"STO_CUDA_ENTRY STV_DEFAULT"
_Z9mm_kernel6matrixS_S_i:
.text._Z9mm_kernel6matrixS_S_i:
[----:B------:R-:W-:Y:S01]  /*0000*/  LDC R1, c[0x0][0x37c] ;  /* 0x0000df00ff017b82 */ /* 0x000fe20000000800 */
[----:B------:R-:W0:Y:S07]  /*0010*/  S2R R0, SR_TID.X ;  /* 0x0000000000007919 */ /* 0x000e2e0000002100 */
[----:B------:R-:W0:Y:S01]  /*0020*/  S2UR UR4, SR_CTAID.X ;  /* 0x00000000000479c3 */ /* 0x000e220000002500 */
[----:B------:R-:W1:Y:S01]  /*0030*/  LDCU UR9, c[0x0][0x398] ;  /* 0x00007300ff0977ac */ /* 0x000e620008000800 */
[----:B------:R-:W2:Y:S06]  /*0040*/  S2R R2, SR_TID.Y ;  /* 0x0000000000027919 */ /* 0x000eac0000002200 */
[----:B------:R-:W0:Y:S08]  /*0050*/  LDC R3, c[0x0][0x360] ;  /* 0x0000d800ff037b82 */ /* 0x000e300000000800 */
[----:B------:R-:W2:Y:S08]  /*0060*/  S2UR UR5, SR_CTAID.Y ;  /* 0x00000000000579c3 */ /* 0x000eb00000002600 */
[----:B------:R-:W2:Y:S01]  /*0070*/  LDC R5, c[0x0][0x364] ;  /* 0x0000d900ff057b82 */ /* 0x000ea20000000800 */
[----:B0-----:R-:W-:-:S02]  /*0080*/  IMAD R4, R3, UR4, R0 ;  /* 0x0000000403047c24 */ /* 0x001fc4000f8e0200 */
[----:B--2---:R-:W-:-:S05]  /*0090*/  IMAD R3, R5, UR5, R2 ;  /* 0x0000000505037c24 */ /* 0x004fca000f8e0202 */
[----:B------:R-:W-:-:S04]  /*00a0*/  VIMNMX R5, PT, PT, R4, R3, !PT ;  /* 0x0000000304057248 */ /* 0x000fc80007fe0100 */
[----:B-1----:R-:W-:-:S13]  /*00b0*/  ISETP.GE.AND P0, PT, R5, UR9, PT ;  /* 0x0000000905007c0c */ /* 0x002fda000bf06270 */
[----:B------:R-:W-:Y:S05]  /*00c0*/  @P0 EXIT ;  /* 0x000000000000094d */ /* 0x000fea0003800000 */
[----:B------:R-:W-:Y:S01]  /*00d0*/  UISETP.GE.U32.AND UP0, UPT, UR9, 0x8, UPT ;  /* 0x000000080900788c */ /* 0x000fe2000bf06070 */
[----:B------:R-:W-:Y:S01]  /*00e0*/  HFMA2 R9, -RZ, RZ, 0, 0 ;  /* 0x00000000ff097431 */ /* 0x000fe200000001ff */
[----:B------:R-:W0:Y:S07]  /*00f0*/  LDCU.64 UR10, c[0x0][0x358] ;  /* 0x00006b00ff0a77ac */ /* 0x000e2e0008000a00 */
[----:B------:R-:W-:Y:S05]  /*0100*/  BRA.U !UP0, `(.L_x_0) ;  /* 0x0000001908147547 */ /* 0x000fea000b800000 */
[----:B------:R-:W1:Y:S01]  /*0110*/  LDC.64 R20, c[0x0][0x380] ;  /* 0x0000e000ff147b82 */ /* 0x000e620000000a00 */
[----:B------:R-:W-:Y:S01]  /*0120*/  USHF.R.U32.HI UR4, URZ, 0x3, UR9 ;  /* 0x00000003ff047899 */ /* 0x000fe20008011609 */
[----:B------:R-:W-:Y:S01]  /*0130*/  IMAD.MOV.U32 R8, RZ, RZ, RZ ;  /* 0x000000ffff087224 */ /* 0x000fe200078e00ff */
[----:B------:R-:W-:Y:S02]  /*0140*/  MOV R5, RZ ;  /* 0x000000ff00057202 */ /* 0x000fe40000000f00 */
[----:B------:R-:W-:Y:S02]  /*0150*/  UIADD3 UR5, UPT, UPT, UR4, -0x1, URZ ;  /* 0xffffffff04057890 */ /* 0x000fe4000fffe0ff */
[----:B------:R-:W-:Y:S02]  /*0160*/  ULOP3.LUT UP0, UR8, UR4, 0x3, URZ, 0xc0, !UPT ;  /* 0x0000000304087892 */ /* 0x000fe4000f80c0ff */
[----:B------:R-:W-:Y:S01]  /*0170*/  UISETP.GE.U32.AND UP1, UPT, UR5, 0x3, UPT ;  /* 0x000000030500788c */ /* 0x000fe2000bf26070 */
[----:B-1----:R-:W-:-:S08]  /*0180*/  IMAD.WIDE.U32 R20, R3, 0x8, R20 ;  /* 0x0000000803147825 */ /* 0x002fd000078e0014 */
[----:B------:R-:W-:Y:S05]  /*0190*/  BRA.U !UP1, `(.L_x_1) ;  /* 0x0000000d09507547 */ /* 0x000fea000b800000 */
[----:B------:R-:W1:Y:S01]  /*01a0*/  S2UR UR7, SR_CgaCtaId ;  /* 0x00000000000779c3 */ /* 0x000e620000008800 */
[----:B------:R-:W-:Y:S01]  /*01b0*/  UMOV UR5, 0x400 ;  /* 0x0000040000057882 */ /* 0x000fe20000000000 */
[----:B------:R-:W-:Y:S01]  /*01c0*/  ULOP3.LUT UR4, UR4, 0xffffffc, URZ, 0xc0, !UPT ;  /* 0x0ffffffc04047892 */ /* 0x000fe2000f8ec0ff */
[----:B------:R-:W-:Y:S01]  /*01d0*/  IMAD.MOV.U32 R19, RZ, RZ, R0 ;  /* 0x000000ffff137224 */ /* 0x000fe200078e0000 */
[----:B------:R-:W-:Y:S01]  /*01e0*/  UIADD3 UR6, UPT, UPT, UR5, 0x100, URZ ;  /* 0x0000010005067890 */ /* 0x000fe2000fffe0ff */
[----:B------:R-:W-:Y:S01]  /*01f0*/  MOV R18, R2 ;  /* 0x0000000200127202 */ /* 0x000fe20000000f00 */
[----:B------:R-:W-:Y:S01]  /*0200*/  IMAD.MOV.U32 R8, RZ, RZ, RZ ;  /* 0x000000ffff087224 */ /* 0x000fe200078e00ff */
[----:B------:R-:W2:Y:S01]  /*0210*/  LDCU.64 UR12, c[0x0][0x388] ;  /* 0x00007100ff0c77ac */ /* 0x000ea20008000a00 */
[----:B------:R-:W-:Y:S01]  /*0220*/  MOV R5, UR4 ;  /* 0x0000000400057c02 */ /* 0x000fe20008000f00 */
[----:B-1----:R-:W-:Y:S02]  /*0230*/  ULEA UR5, UR7, UR5, 0x18 ;  /* 0x0000000507057291 */ /* 0x002fe4000f8ec0ff */
[----:B------:R-:W-:-:S02]  /*0240*/  ULEA UR6, UR7, UR6, 0x18 ;  /* 0x0000000607067291 */ /* 0x000fc4000f8ec0ff */
[----:B------:R-:W-:Y:S02]  /*0250*/  UIADD3 UR7, UPT, UPT, -UR4, URZ, URZ ;  /* 0x000000ff04077290 */ /* 0x000fe4000fffe1ff */
[----:B------:R-:W-:Y:S01]  /*0260*/  LEA R17, R2, UR5, 0x5 ;  /* 0x0000000502117c11 */ /* 0x000fe2000f8e28ff */
[----:B------:R-:W-:Y:S01]  /*0270*/  UMOV UR4, URZ ;  /* 0x000000ff00047c82 */ /* 0x000fe20008000000 */
[----:B------:R-:W-:-:S03]  /*0280*/  LEA R7, R0, UR6, 0x2 ;  /* 0x0000000600077c11 */ /* 0x000fc6000f8e10ff */
[----:B------:R-:W-:Y:S01]  /*0290*/  IMAD R16, R0, 0x4, R17 ;  /* 0x0000000400107824 */ /* 0x000fe200078e0211 */
[----:B--2---:R-:W-:-:S07]  /*02a0*/  LEA R6, R2, R7, 0x5 ;  /* 0x0000000702067211 */ /* 0x004fce00078e28ff */
.L_x_2:
[----:B-1----:R-:W1:Y:S01]  /*02b0*/  LDC.64 R24, c[0x0][0x388] ;  /* 0x0000e200ff187b82 */ /* 0x002e620000000a00 */
[----:B0-2---:R-:W2:Y:S01]  /*02c0*/  LDG.E.64 R22, desc[UR10][R20.64] ;  /* 0x0000000a14167981 */ /* 0x005ea2000c1e1b00 */
[----:B-1----:R-:W-:-:S05]  /*02d0*/  IMAD.WIDE.U32 R24, R18, 0x8, R24 ;  /* 0x0000000812187825 */ /* 0x002fca00078e0018 */
[----:B------:R-:W3:Y:S01]  /*02e0*/  LDG.E.64 R10, desc[UR10][R24.64] ;  /* 0x0000000a180a7981 */ /* 0x000ee2000c1e1b00 */
[----:B--2---:R-:W-:-:S06]  /*02f0*/  IMAD.WIDE.U32 R22, R19, 0x4, R22 ;  /* 0x0000000413167825 */ /* 0x004fcc00078e0016 */
[----:B------:R-:W2:Y:S01]  /*0300*/  LDG.E R23, desc[UR10][R22.64] ;  /* 0x0000000a16177981 */ /* 0x000ea2000c1e1900 */
[----:B---3--:R-:W-:-:S06]  /*0310*/  IMAD.WIDE.U32 R10, R4, 0x4, R10 ;  /* 0x00000004040a7825 */ /* 0x008fcc00078e000a */
[----:B------:R-:W3:Y:S01]  /*0320*/  LDG.E R11, desc[UR10][R10.64] ;  /* 0x0000000a0a0b7981 */ /* 0x000ee2000c1e1900 */
[----:B------:R-:W-:-:S03]  /*0330*/  I2FP.F32.S32 R25, R8 ;  /* 0x0000000800197245 */ /* 0x000fc60000201400 */
[----:B--2---:R-:W-:Y:S04]  /*0340*/  STS [R16], R23 ;  /* 0x0000001710007388 */ /* 0x004fe80000000800 */
[----:B---3--:R-:W-:Y:S01]  /*0350*/  STS [R6], R11 ;  /* 0x0000000b06007388 */ /* 0x008fe20000000800 */
[----:B------:R-:W-:Y:S06]  /*0360*/  BAR.SYNC.DEFER_BLOCKING 0x0 ;  /* 0x0000000000007b1d */ /* 0x000fec0000010000 */
[----:B------:R-:W-:Y:S04]  /*0370*/  LDS R9, [R7] ;  /* 0x0000000007097984 */ /* 0x000fe80000000800 */
[----:B------:R-:W0:Y:S04]  /*0380*/  LDS.128 R12, [R17] ;  /* 0x00000000110c7984 */ /* 0x000e280000000c00 */
[----:B------:R-:W1:Y:S04]  /*0390*/  LDS R26, [R7+0x20] ;  /* 0x00002000071a7984 */ /* 0x000e680000000800 */
[----:B------:R-:W-:Y:S04]  /*03a0*/  LDS R22, [R7+0x60] ;  /* 0x0000600007167984 */ /* 0x000fe80000000800 */
[----:B------:R-:W-:Y:S01]  /*03b0*/  LDS R29, [R7+0xc0] ;  /* 0x0000c000071d7984 */ /* 0x000fe20000000800 */
[----:B0-----:R-:W-:-:S03]  /*03c0*/  FFMA R12, R12, R9, R25 ;  /* 0x000000090c0c7223 */ /* 0x001fc60000000019 */
[----:B------:R-:W0:Y:S03]  /*03d0*/  LDS R25, [R7+0x40] ;  /* 0x0000400007197984 */ /* 0x000e260000000800 */
[----:B------:R-:W2:Y:S02]  /*03e0*/  F2I.TRUNC.NTZ R12, R12 ;  /* 0x0000000c000c7305 */ /* 0x000ea4000020f100 */
[----:B--2---:R-:W-:-:S05]  /*03f0*/  I2FP.F32.S32 R9, R12 ;  /* 0x0000000c00097245 */ /* 0x004fca0000201400 */
[----:B-1----:R-:W-:-:S06]  /*0400*/  FFMA R13, R26, R13, R9 ;  /* 0x0000000d1a0d7223 */ /* 0x002fcc0000000009 */
[----:B------:R-:W1:Y:S02]  /*0410*/  F2I.TRUNC.NTZ R13, R13 ;  /* 0x0000000d000d7305 */ /* 0x000e64000020f100 */
[----:B-1----:R-:W-:-:S05]  /*0420*/  I2FP.F32.S32 R8, R13 ;  /* 0x0000000d00087245 */ /* 0x002fca0000201400 */
[----:B0-----:R-:W-:Y:S02]  /*0430*/  FFMA R14, R25, R14, R8 ;  /* 0x0000000e190e7223 */ /* 0x001fe40000000008 */
[----:B------:R-:W-:Y:S04]  /*0440*/  LDS R25, [R7+0x80] ;  /* 0x0000800007197984 */ /* 0x000fe80000000800 */
[----:B------:R-:W0:Y:S01]  /*0450*/  F2I.TRUNC.NTZ R14, R14 ;  /* 0x0000000e000e7305 */ /* 0x000e22000020f100 */
[----:B------:R-:W1:Y:S01]  /*0460*/  LDS.128 R8, [R17+0x10] ;  /* 0x0000100011087984 */ /* 0x000e620000000c00 */
[----:B0-----:R-:W-:-:S05]  /*0470*/  I2FP.F32.S32 R23, R14 ;  /* 0x0000000e00177245 */ /* 0x001fca0000201400 */
[----:B------:R-:W-:Y:S02]  /*0480*/  FFMA R23, R22, R15, R23 ;  /* 0x0000000f16177223 */ /* 0x000fe40000000017 */
[----:B------:R-:W0:Y:S04]  /*0490*/  LDS R22, [R7+0xa0] ;  /* 0x0000a00007167984 */ /* 0x000e280000000800 */
[----:B------:R-:W2:Y:S02]  /*04a0*/  F2I.TRUNC.NTZ R23, R23 ;  /* 0x0000001700177305 */ /* 0x000ea4000020f100 */
[----:B--2---:R-:W-:-:S05]  /*04b0*/  I2FP.F32.S32 R13, R23 ;  /* 0x00000017000d7245 */ /* 0x004fca0000201400 */
[----:B-1----:R-:W-:Y:S02]  /*04c0*/  FFMA R28, R8, R25, R13 ;  /* 0x00000019081c7223 */ /* 0x002fe4000000000d */
[----:B------:R-:W1:Y:S01]  /*04d0*/  LDS R8, [R7+0xe0] ;  /* 0x0000e00007087984 */ /* 0x000e620000000800 */
[----:B------:R-:W-:Y:S01]  /*04e0*/  BAR.SYNC.DEFER_BLOCKING 0x0 ;  /* 0x0000000000007b1d */ /* 0x000fe20000010000 */
[----:B------:R-:W-:-:S05]  /*04f0*/  IADD3 R12, P0, PT, R2, UR4, RZ ;  /* 0x00000004020c7c10 */ /* 0x000fca000ff1e0ff */
[----:B------:R-:W-:Y:S01]  /*0500*/  IMAD.X R27, RZ, RZ, RZ, P0 ;  /* 0x000000ffff1b7224 */ /* 0x000fe200000e06ff */
[----:B------:R-:W-:-:S04]  /*0510*/  LEA R24, P0, R12, UR12, 0x3 ;  /* 0x0000000c0c187c11 */ /* 0x000fc8000f8018ff */
[----:B------:R-:W-:Y:S01]  /*0520*/  LEA.HI.X R25, R12, UR13, R27, 0x3, P0 ;  /* 0x0000000d0c197c11 */ /* 0x000fe200080f1c1b */
[----:B------:R-:W2:Y:S04]  /*0530*/  LDG.E.64 R14, desc[UR10][R20.64] ;  /* 0x0000000a140e7981 */ /* 0x000ea8000c1e1b00 */
[----:B------:R-:W3:Y:S01]  /*0540*/  LDG.E.64 R12, desc[UR10][R24.64+0x40] ;  /* 0x0000400a180c7981 */ /* 0x000ee2000c1e1b00 */
[----:B------:R-:W4:Y:S02]  /*0550*/  F2I.TRUNC.NTZ R28, R28 ;  /* 0x0000001c001c7305 */ /* 0x000f24000020f100 */
[----:B----4-:R-:W-:-:S05]  /*0560*/  I2FP.F32.S32 R23, R28 ;  /* 0x0000001c00177245 */ /* 0x010fca0000201400 */
[----:B0-----:R-:W-:Y:S01]  /*0570*/  FFMA R9, R22, R9, R23 ;  /* 0x0000000916097223 */ /* 0x001fe20000000017 */
[----:B------:R-:W-:-:S04]  /*0580*/  IADD3 R23, P0, PT, R0, UR4, RZ ;  /* 0x0000000400177c10 */ /* 0x000fc8000ff1e0ff */
[----:B------:R-:W-:-:S04]  /*0590*/  IADD3.X R22, PT, PT, RZ, RZ, RZ, P0, !PT ;  /* 0x000000ffff167210 */ /* 0x000fc800007fe4ff */
[C---:B------:R-:W-:Y:S01]  /*05a0*/  SHF.L.U64.HI R22, R23.reuse, 0x2, R22 ;  /* 0x0000000217167819 */ /* 0x040fe20000010216 */
[----:B------:R-:W-:-:S05]  /*05b0*/  IMAD.SHL.U32 R23, R23, 0x4, RZ ;  /* 0x0000000417177824 */ /* 0x000fca00078e00ff */
[----:B--2---:R-:W-:-:S04]  /*05c0*/  IADD3 R26, P0, PT, R14, R23, RZ ;  /* 0x000000170e1a7210 */ /* 0x004fc80007f1e0ff */
[----:B------:R-:W-:Y:S01]  /*05d0*/  IADD3.X R27, PT, PT, R15, R22, RZ, P0, !PT ;  /* 0x000000160f1b7210 */ /* 0x000fe200007fe4ff */
[----:B---3--:R-:W-:-:S04]  /*05e0*/  IMAD.WIDE.U32 R12, R4, 0x4, R12 ;  /* 0x00000004040c7825 */ /* 0x008fc800078e000c */
[----:B------:R0:W2:Y:S04]  /*05f0*/  LDG.E R26, desc[UR10][R26.64+0x20] ;  /* 0x0000200a1a1a7981 */ /* 0x0000a8000c1e1900 */
[----:B------:R-:W3:Y:S01]  /*0600*/  LDG.E R28, desc[UR10][R12.64] ;  /* 0x0000000a0c1c7981 */ /* 0x000ee2000c1e1900 */
[----:B------:R-:W4:Y:S02]  /*0610*/  F2I.TRUNC.NTZ R9, R9 ;  /* 0x0000000900097305 */ /* 0x000f24000020f100 */
[----:B----4-:R-:W-:-:S05]  /*0620*/  I2FP.F32.S32 R14, R9 ;  /* 0x00000009000e7245 */ /* 0x010fca0000201400 */
[----:B------:R-:W-:-:S06]  /*0630*/  FFMA R10, R29, R10, R14 ;  /* 0x0000000a1d0a7223 */ /* 0x000fcc000000000e */
[----:B------:R-:W0:Y:S02]  /*0640*/  F2I.TRUNC.NTZ R10, R10 ;  /* 0x0000000a000a7305 */ /* 0x000e24000020f100 */
[----:B0-----:R-:W-:-:S05]  /*0650*/  I2FP.F32.S32 R27, R10 ;  /* 0x0000000a001b7245 */ /* 0x001fca0000201400 */
[----:B-1----:R-:W-:-:S06]  /*0660*/  FFMA R8, R8, R11, R27 ;  /* 0x0000000b08087223 */ /* 0x002fcc000000001b */
[----:B------:R-:W0:Y:S02]  /*0670*/  F2I.TRUNC.NTZ R8, R8 ;  /* 0x0000000800087305 */ /* 0x000e24000020f100 */
[----:B0-----:R-:W-:Y:S01]  /*0680*/  I2FP.F32.S32 R9, R8 ;  /* 0x0000000800097245 */ /* 0x001fe20000201400 */
[----:B--2---:R-:W-:Y:S04]  /*0690*/  STS [R16], R26 ;  /* 0x0000001a10007388 */ /* 0x004fe80000000800 */
[----:B---3--:R-:W-:Y:S01]  /*06a0*/  STS [R6], R28 ;  /* 0x0000001c06007388 */ /* 0x008fe20000000800 */
[----:B------:R-:W-:Y:S06]  /*06b0*/  BAR.SYNC.DEFER_BLOCKING 0x0 ;  /* 0x0000000000007b1d */ /* 0x000fec0000010000 */
[----:B------:R-:W-:Y:S04]  /*06c0*/  LDS R29, [R7] ;  /* 0x00000000071d7984 */ /* 0x000fe80000000800 */
[----:B------:R-:W0:Y:S04]  /*06d0*/  LDS.128 R12, [R17] ;  /* 0x00000000110c7984 */ /* 0x000e280000000c00 */
[----:B------:R-:W1:Y:S01]  /*06e0*/  LDS R11, [R7+0x20] ;  /* 0x00002000070b7984 */ /* 0x000e620000000800 */
[----:B0-----:R-:W-:-:S03]  /*06f0*/  FFMA R29, R12, R29, R9 ;  /* 0x0000001d0c1d7223 */ /* 0x001fc60000000009 */
[----:B------:R-:W0:Y:S03]  /*0700*/  LDS R9, [R7+0x40] ;  /* 0x0000400007097984 */ /* 0x000e260000000800 */
[----:B------:R-:W2:Y:S01]  /*0710*/  F2I.TRUNC.NTZ R29, R29 ;  /* 0x0000001d001d7305 */ /* 0x000ea2000020f100 */
[----:B------:R-:W3:Y:S01]  /*0720*/  LDS R12, [R7+0x60] ;  /* 0x00006000070c7984 */ /* 0x000ee20000000800 */
[----:B--2---:R-:W-:-:S05]  /*0730*/  I2FP.F32.S32 R10, R29 ;  /* 0x0000001d000a7245 */ /* 0x004fca0000201400 */
[----:B-1----:R-:W-:Y:S02]  /*0740*/  FFMA R26, R11, R13, R10 ;  /* 0x0000000d0b1a7223 */ /* 0x002fe4000000000a */
[----:B------:R-:W-:Y:S04]  /*0750*/  LDS R13, [R7+0x80] ;  /* 0x00008000070d7984 */ /* 0x000fe80000000800 */
[----:B------:R-:W1:Y:S02]  /*0760*/  F2I.TRUNC.NTZ R26, R26 ;  /* 0x0000001a001a7305 */ /* 0x000e64000020f100 */
[----:B-1----:R-:W-:Y:S02]  /*0770*/  I2FP.F32.S32 R10, R26 ;  /* 0x0000001a000a7245 */ /* 0x002fe40000201400 */
[----:B------:R-:W-:Y:S03]  /*0780*/  LDS R26, [R7+0xe0] ;  /* 0x0000e000071a7984 */ /* 0x000fe60000000800 */
[----:B0-----:R-:W-:-:S02]  /*0790*/  FFMA R27, R9, R14, R10 ;  /* 0x0000000e091b7223 */ /* 0x001fc4000000000a */
[----:B------:R-:W0:Y:S04]  /*07a0*/  LDS.128 R8, [R17+0x10] ;  /* 0x0000100011087984 */ /* 0x000e280000000c00 */
[----:B------:R-:W1:Y:S01]  /*07b0*/  F2I.TRUNC.NTZ R27, R27 ;  /* 0x0000001b001b7305 */ /* 0x000e62000020f100 */
[----:B------:R-:W2:Y:S01]  /*07c0*/  LDS R14, [R7+0xa0] ;  /* 0x0000a000070e7984 */ /* 0x000ea20000000800 */
[----:B-1----:R-:W-:-:S05]  /*07d0*/  I2FP.F32.S32 R29, R27 ;  /* 0x0000001b001d7245 */ /* 0x002fca0000201400 */
[----:B---3--:R-:W-:-:S06]  /*07e0*/  FFMA R29, R12, R15, R29 ;  /* 0x0000000f0c1d7223 */ /* 0x008fcc000000001d */
[----:B------:R-:W1:Y:S02]  /*07f0*/  F2I.TRUNC.NTZ R29, R29 ;  /* 0x0000001d001d7305 */ /* 0x000e64000020f100 */
[----:B-1----:R-:W-:-:S05]  /*0800*/  I2FP.F32.S32 R15, R29 ;  /* 0x0000001d000f7245 */ /* 0x002fca0000201400 */
[----:B0-----:R-:W-:Y:S02]  /*0810*/  FFMA R13, R8, R13, R15 ;  /* 0x0000000d080d7223 */ /* 0x001fe4000000000f */
[----:B------:R-:W0:Y:S04]  /*0820*/  LDS R15, [R7+0xc0] ;  /* 0x0000c000070f7984 */ /* 0x000e280000000800 */
[----:B------:R-:W1:Y:S02]  /*0830*/  F2I.TRUNC.NTZ R13, R13 ;  /* 0x0000000d000d7305 */ /* 0x000e64000020f100 */
[----:B-1----:R-:W-:Y:S01]  /*0840*/  I2FP.F32.S32 R27, R13 ;  /* 0x0000000d001b7245 */ /* 0x002fe20000201400 */
[----:B------:R-:W-:Y:S04]  /*0850*/  BAR.SYNC.DEFER_BLOCKING 0x0 ;  /* 0x0000000000007b1d */ /* 0x000fe80000010000 */
[----:B--2---:R-:W-:-:S02]  /*0860*/  FFMA R27, R14, R9, R27 ;  /* 0x000000090e1b7223 */ /* 0x004fc4000000001b */
[----:B------:R-:W2:Y:S04]  /*0870*/  LDG.E.64 R12, desc[UR10][R20.64] ;  /* 0x0000000a140c7981 */ /* 0x000ea8000c1e1b00 */
[----:B------:R-:W3:Y:S01]  /*0880*/  LDG.E.64 R8, desc[UR10][R24.64+0x80] ;  /* 0x0000800a18087981 */ /* 0x000ee2000c1e1b00 */
[----:B--2---:R-:W-:Y:S01]  /*0890*/  IADD3 R28, P0, PT, R12, R23, RZ ;  /* 0x000000170c1c7210 */ /* 0x004fe20007f1e0ff */
[----:B---3--:R-:W-:-:S04]  /*08a0*/  IMAD.WIDE.U32 R8, R4, 0x4, R8 ;  /* 0x0000000404087825 */ /* 0x008fc800078e0008 */
[----:B------:R-:W-:Y:S02]  /*08b0*/  IMAD.X R29, R13, 0x1, R22, P0 ;  /* 0x000000010d1d7824 */ /* 0x000fe400000e0616 */
[----:B------:R1:W2:Y:S04]  /*08c0*/  LDG.E R9, desc[UR10][R8.64] ;  /* 0x0000000a08097981 */ /* 0x0002a8000c1e1900 */
[----:B------:R3:W4:Y:S01]  /*08d0*/  LDG.E R28, desc[UR10][R28.64+0x40] ;  /* 0x0000400a1c1c7981 */ /* 0x000722000c1e1900 */
[----:B------:R-:W5:Y:S02]  /*08e0*/  F2I.TRUNC.NTZ R27, R27 ;  /* 0x0000001b001b7305 */ /* 0x000f64000020f100 */
[----:B-----5:R-:W-:-:S05]  /*08f0*/  I2FP.F32.S32 R12, R27 ;  /* 0x0000001b000c7245 */ /* 0x020fca0000201400 */
[----:B0-----:R-:W-:-:S04]  /*0900*/  FFMA R10, R15, R10, R12 ;  /* 0x0000000a0f0a7223 */ /* 0x001fc8000000000c */
[----:B-1----:R-:W3:Y:S02]  /*0910*/  F2I.TRUNC.NTZ R8, R10 ;  /* 0x0000000a00087305 */ /* 0x002ee4000020f100 */
[----:B---3--:R-:W-:-:S05]  /*0920*/  I2FP.F32.S32 R29, R8 ;  /* 0x00000008001d7245 */ /* 0x008fca0000201400 */
[----:B------:R-:W-:-:S06]  /*0930*/  FFMA R11, R26, R11, R29 ;  /* 0x0000000b1a0b7223 */ /* 0x000fcc000000001d */
[----:B------:R-:W0:Y:S02]  /*0940*/  F2I.TRUNC.NTZ R11, R11 ;  /* 0x0000000b000b7305 */ /* 0x000e24000020f100 */
[----:B0-----:R-:W-:Y:S01]  /*0950*/  I2FP.F32.S32 R27, R11 ;  /* 0x0000000b001b7245 */ /* 0x001fe20000201400 */
[----:B----4-:R-:W-:Y:S04]  /*0960*/  STS [R16], R28 ;  /* 0x0000001c10007388 */ /* 0x010fe80000000800 */
[----:B--2---:R-:W-:Y:S01]  /*0970*/  STS [R6], R9 ;  /* 0x0000000906007388 */ /* 0x004fe20000000800 */
[----:B------:R-:W-:Y:S06]  /*0980*/  BAR.SYNC.DEFER_BLOCKING 0x0 ;  /* 0x0000000000007b1d */ /* 0x000fec0000010000 */
[----:B------:R-:W-:Y:S04]  /*0990*/  LDS R10, [R7] ;  /* 0x00000000070a7984 */ /* 0x000fe80000000800 */
[----:B------:R-:W0:Y:S04]  /*09a0*/  LDS.128 R12, [R17] ;  /* 0x00000000110c7984 */ /* 0x000e280000000c00 */
[----:B------:R-:W1:Y:S04]  /*09b0*/  LDS R8, [R7+0x20] ;  /* 0x0000200007087984 */ /* 0x000e680000000800 */
[----:B------:R-:W2:Y:S01]  /*09c0*/  LDS R29, [R7+0x40] ;  /* 0x00004000071d7984 */ /* 0x000ea20000000800 */
[----:B0-----:R-:W-:-:S03]  /*09d0*/  FFMA R27, R12, R10, R27 ;  /* 0x0000000a0c1b7223 */ /* 0x001fc6000000001b */
[----:B------:R-:W0:Y:S03]  /*09e0*/  LDS R12, [R7+0x60] ;  /* 0x00006000070c7984 */ /* 0x000e260000000800 */
[----:B------:R-:W3:Y:S02]  /*09f0*/  F2I.TRUNC.NTZ R27, R27 ;  /* 0x0000001b001b7305 */ /* 0x000ee4000020f100 */
[----:B---3--:R-:W-:-:S05]  /*0a00*/  I2FP.F32.S32 R9, R27 ;  /* 0x0000001b00097245 */ /* 0x008fca0000201400 */
[----:B-1----:R-:W-:Y:S02]  /*0a10*/  FFMA R26, R8, R13, R9 ;  /* 0x0000000d081a7223 */ /* 0x002fe40000000009 */
[----:B------:R-:W-:Y:S04]  /*0a20*/  LDS R13, [R7+0x80] ;  /* 0x00008000070d7984 */ /* 0x000fe80000000800 */
[----:B------:R-:W1:Y:S02]  /*0a30*/  F2I.TRUNC.NTZ R26, R26 ;  /* 0x0000001a001a7305 */ /* 0x000e64000020f100 */
[----:B-1----:R-:W-:-:S05]  /*0a40*/  I2FP.F32.S32 R8, R26 ;  /* 0x0000001a00087245 */ /* 0x002fca0000201400 */
[----:B--2---:R-:W-:Y:S02]  /*0a50*/  FFMA R29, R29, R14, R8 ;  /* 0x0000000e1d1d7223 */ /* 0x004fe40000000008 */
[----:B------:R-:W1:Y:S04]  /*0a60*/  LDS.128 R8, [R17+0x10] ;  /* 0x0000100011087984 */ /* 0x000e680000000c00 */
[----:B------:R-:W2:Y:S01]  /*0a70*/  F2I.TRUNC.NTZ R29, R29 ;  /* 0x0000001d001d7305 */ /* 0x000ea2000020f100 */
[----:B------:R-:W3:Y:S01]  /*0a80*/  LDS R14, [R7+0xa0] ;  /* 0x0000a000070e7984 */ /* 0x000ee20000000800 */
[----:B--2---:R-:W-:-:S05]  /*0a90*/  I2FP.F32.S32 R27, R29 ;  /* 0x0000001d001b7245 */ /* 0x004fca0000201400 */
[----:B0-----:R-:W-:Y:S02]  /*0aa0*/  FFMA R28, R12, R15, R27 ;  /* 0x0000000f0c1c7223 */ /* 0x001fe4000000001b */
[----:B------:R-:W0:Y:S04]  /*0ab0*/  LDS R27, [R7+0xc0] ;  /* 0x0000c000071b7984 */ /* 0x000e280000000800 */
[----:B------:R-:W2:Y:S02]  /*0ac0*/  F2I.TRUNC.NTZ R28, R28 ;  /* 0x0000001c001c7305 */ /* 0x000ea4000020f100 */
[----:B--2---:R-:W-:-:S05]  /*0ad0*/  I2FP.F32.S32 R15, R28 ;  /* 0x0000001c000f7245 */ /* 0x004fca0000201400 */
[----:B-1----:R-:W-:Y:S02]  /*0ae0*/  FFMA R15, R8, R13, R15 ;  /* 0x0000000d080f7223 */ /* 0x002fe4000000000f */
[----:B------:R-:W1:Y:S01]  /*0af0*/  LDS R8, [R7+0xe0] ;  /* 0x0000e00007087984 */ /* 0x000e620000000800 */
[----:B------:R-:W-:Y:S06]  /*0b00*/  BAR.SYNC.DEFER_BLOCKING 0x0 ;  /* 0x0000000000007b1d */ /* 0x000fec0000010000 */
[----:B------:R-:W2:Y:S04]  /*0b10*/  LDG.E.64 R12, desc[UR10][R20.64] ;  /* 0x0000000a140c7981 */ /* 0x000ea8000c1e1b00 */
[----:B------:R-:W4:Y:S01]  /*0b20*/  LDG.E.64 R24, desc[UR10][R24.64+0xc0] ;  /* 0x0000c00a18187981 */ /* 0x000f22000c1e1b00 */
[----:B------:R-:W5:Y:S01]  /*0b30*/  F2I.TRUNC.NTZ R15, R15 ;  /* 0x0000000f000f7305 */ /* 0x000f62000020f100 */
[----:B--2---:R-:W-:-:S04]  /*0b40*/  IADD3 R12, P0, PT, R12, R23, RZ ;  /* 0x000000170c0c7210 */ /* 0x004fc80007f1e0ff */
[----:B------:R-:W-:Y:S01]  /*0b50*/  IADD3.X R13, PT, PT, R13, R22, RZ, P0, !PT ;  /* 0x000000160d0d7210 */ /* 0x000fe200007fe4ff */
[----:B----4-:R-:W-:-:S04]  /*0b60*/  IMAD.WIDE.U32 R22, R4, 0x4, R24 ;  /* 0x0000000404167825 */ /* 0x010fc800078e0018 */
[----:B------:R-:W2:Y:S04]  /*0b70*/  LDG.E R29, desc[UR10][R12.64+0x60] ;  /* 0x0000600a0c1d7981 */ /* 0x000ea8000c1e1900 */
[----:B------:R4:W2:Y:S01]  /*0b80*/  LDG.E R22, desc[UR10][R22.64] ;  /* 0x0000000a16167981 */ /* 0x0008a2000c1e1900 */
[----:B-----5:R-:W-:-:S05]  /*0b90*/  I2FP.F32.S32 R26, R15 ;  /* 0x0000000f001a7245 */ /* 0x020fca0000201400 */
[----:B---3--:R-:W-:-:S06]  /*0ba0*/  FFMA R9, R14, R9, R26 ;  /* 0x000000090e097223 */ /* 0x008fcc000000001a */
[----:B------:R-:W3:Y:S02]  /*0bb0*/  F2I.TRUNC.NTZ R9, R9 ;  /* 0x0000000900097305 */ /* 0x000ee4000020f100 */
[----:B---3--:R-:W-:-:S05]  /*0bc0*/  I2FP.F32.S32 R14, R9 ;  /* 0x00000009000e7245 */ /* 0x008fca0000201400 */
[----:B0-----:R-:W-:-:S06]  /*0bd0*/  FFMA R10, R27, R10, R14 ;  /* 0x0000000a1b0a7223 */ /* 0x001fcc000000000e */
[----:B------:R-:W4:Y:S02]  /*0be0*/  F2I.TRUNC.NTZ R10, R10 ;  /* 0x0000000a000a7305 */ /* 0x000f24000020f100 */
[----:B----4-:R-:W-:-:S05]  /*0bf0*/  I2FP.F32.S32 R23, R10 ;  /* 0x0000000a00177245 */ /* 0x010fca0000201400 */
[----:B-1----:R-:W-:-:S06]  /*0c00*/  FFMA R8, R8, R11, R23 ;  /* 0x0000000b08087223 */ /* 0x002fcc0000000017 */
[----:B------:R-:W0:Y:S02]  /*0c10*/  F2I.TRUNC.NTZ R8, R8 ;  /* 0x0000000800087305 */ /* 0x000e24000020f100 */
[----:B0-----:R-:W-:Y:S01]  /*0c20*/  I2FP.F32.S32 R9, R8 ;  /* 0x0000000800097245 */ /* 0x001fe20000201400 */
[----:B--2---:R-:W-:Y:S04]  /*0c30*/  STS [R16], R29 ;  /* 0x0000001d10007388 */ /* 0x004fe80000000800 */
[----:B------:R-:W-:Y:S01]  /*0c40*/  STS [R6], R22 ;  /* 0x0000001606007388 */ /* 0x000fe20000000800 */
[----:B------:R-:W-:Y:S06]  /*0c50*/  BAR.SYNC.DEFER_BLOCKING 0x0 ;  /* 0x0000000000007b1d */ /* 0x000fec0000010000 */
[----:B------:R-:W-:Y:S04]  /*0c60*/  LDS R25, [R7] ;  /* 0x0000000007197984 */ /* 0x000fe80000000800 */
[----:B------:R-:W0:Y:S04]  /*0c70*/  LDS.128 R12, [R17] ;  /* 0x00000000110c7984 */ /* 0x000e280000000c00 */
[----:B------:R-:W1:Y:S04]  /*0c80*/  LDS R24, [R7+0x20] ;  /* 0x0000200007187984 */ /* 0x000e680000000800 */
[----:B------:R-:W2:Y:S04]  /*0c90*/  LDS R11, [R7+0x40] ;  /* 0x00004000070b7984 */ /* 0x000ea80000000800 */
[----:B------:R-:W3:Y:S01]  /*0ca0*/  LDS R22, [R7+0x60] ;  /* 0x0000600007167984 */ /* 0x000ee20000000800 */
[----:B0-----:R-:W-:-:S03]  /*0cb0*/  FFMA R12, R12, R25, R9 ;  /* 0x000000190c0c7223 */ /* 0x001fc60000000009 */
[----:B------:R-:W-:Y:S03]  /*0cc0*/  LDS R25, [R7+0x80] ;  /* 0x0000800007197984 */ /* 0x000fe60000000800 */
[----:B------:R-:W0:Y:S02]  /*0cd0*/  F2I.TRUNC.NTZ R12, R12 ;  /* 0x0000000c000c7305 */ /* 0x000e24000020f100 */
[----:B0-----:R-:W-:Y:S02]  /*0ce0*/  I2FP.F32.S32 R9, R12 ;  /* 0x0000000c00097245 */ /* 0x001fe40000201400 */
[----:B------:R-:W-:Y:S03]  /*0cf0*/  LDS R12, [R7+0xa0] ;  /* 0x0000a000070c7984 */ /* 0x000fe60000000800 */
[----:B-1----:R-:W-:-:S06]  /*0d00*/  FFMA R13, R24, R13, R9 ;  /* 0x0000000d180d7223 */ /* 0x002fcc0000000009 */
[----:B------:R-:W0:Y:S02]  /*0d10*/  F2I.TRUNC.NTZ R13, R13 ;  /* 0x0000000d000d7305 */ /* 0x000e24000020f100 */
[----:B0-----:R-:W-:-:S05]  /*0d20*/  I2FP.F32.S32 R10, R13 ;  /* 0x0000000d000a7245 */ /* 0x001fca0000201400 */
[----:B--2---:R-:W-:Y:S02]  /*0d30*/  FFMA R14, R11, R14, R10 ;  /* 0x0000000e0b0e7223 */ /* 0x004fe4000000000a */
[----:B------:R-:W0:Y:S04]  /*0d40*/  LDS.128 R8, [R17+0x10] ;  /* 0x0000100011087984 */ /* 0x000e280000000c00 */
[----:B------:R-:W1:Y:S02]  /*0d50*/  F2I.TRUNC.NTZ R14, R14 ;  /* 0x0000000e000e7305 */ /* 0x000e64000020f100 */
[----:B-1----:R-:W-:Y:S02]  /*0d60*/  I2FP.F32.S32 R23, R14 ;  /* 0x0000000e00177245 */ /* 0x002fe40000201400 */
[----:B------:R-:W-:Y:S03]  /*0d70*/  LDS R14, [R7+0xe0] ;  /* 0x0000e000070e7984 */ /* 0x000fe60000000800 */
[----:B---3--:R-:W-:-:S02]  /*0d80*/  FFMA R15, R22, R15, R23 ;  /* 0x0000000f160f7223 */ /* 0x008fc40000000017 */
[----:B------:R-:W1:Y:S04]  /*0d90*/  LDS R23, [R7+0xc0] ;  /* 0x0000c00007177984 */ /* 0x000e680000000800 */
[----:B------:R-:W2:Y:S02]  /*0da0*/  F2I.TRUNC.NTZ R15, R15 ;  /* 0x0000000f000f7305 */ /* 0x000ea4000020f100 */
[----:B--2---:R-:W-:-:S05]  /*0db0*/  I2FP.F32.S32 R13, R15 ;  /* 0x0000000f000d7245 */ /* 0x004fca0000201400 */
[----:B0-----:R-:W-:-:S06]  /*0dc0*/  FFMA R8, R8, R25, R13 ;  /* 0x0000001908087223 */ /* 0x001fcc000000000d */
[----:B------:R-:W0:Y:S02]  /*0dd0*/  F2I.TRUNC.NTZ R8, R8 ;  /* 0x0000000800087305 */ /* 0x000e24000020f100 */
[----:B0-----:R-:W-:-:S05]  /*0de0*/  I2FP.F32.S32 R13, R8 ;  /* 0x00000008000d7245 */ /* 0x001fca0000201400 */
[----:B------:R-:W-:-:S06]  /*0df0*/  FFMA R9, R12, R9, R13 ;  /* 0x000000090c097223 */ /* 0x000fcc000000000d */
[----:B------:R-:W0:Y:S02]  /*0e00*/  F2I.TRUNC.NTZ R9, R9 ;  /* 0x0000000900097305 */ /* 0x000e24000020f100 */
[----:B0-----:R-:W-:-:S05]  /*0e10*/  I2FP.F32.S32 R12, R9 ;  /* 0x00000009000c7245 */ /* 0x001fca0000201400 */
[----:B-1----:R-:W-:-:S06]  /*0e20*/  FFMA R10, R23, R10, R12 ;  /* 0x0000000a170a7223 */ /* 0x002fcc000000000c */
[----:B------:R-:W0:Y:S01]  /*0e30*/  F2I.TRUNC.NTZ R10, R10 ;  /* 0x0000000a000a7305 */ /* 0x000e22000020f100 */
[----:B------:R-:W-:-:S04]  /*0e40*/  UIADD3 UR7, UPT, UPT, UR7, 0x4, URZ ;  /* 0x0000000407077890 */ /* 0x000fc8000fffe0ff */
[----:B------:R-:W-:Y:S01]  /*0e50*/  UISETP.NE.AND UP1, UPT, UR7, URZ, UPT ;  /* 0x000000ff0700728c */ /* 0x000fe2000bf25270 */
[----:B0-----:R-:W-:-:S05]  /*0e60*/  I2FP.F32.S32 R13, R10 ;  /* 0x0000000a000d7245 */ /* 0x001fca0000201400 */
[----:B------:R-:W-:-:S04]  /*0e70*/  FFMA R11, R14, R11, R13 ;  /* 0x0000000b0e0b7223 */ /* 0x000fc8000000000d */
[----:B------:R1:W2:Y:S01]  /*0e80*/  F2I.TRUNC.NTZ R8, R11 ;  /* 0x0000000b00087305 */ /* 0x0002a2000020f100 */
[----:B------:R-:W-:Y:S01]  /*0e90*/  VIADD R19, R19, 0x20 ;  /* 0x0000002013137836 */ /* 0x000fe20000000000 */
[----:B------:R-:W-:Y:S01]  /*0ea0*/  IADD3 R18, PT, PT, R18, 0x20, RZ ;  /* 0x0000002012127810 */ /* 0x000fe20007ffe0ff */
[----:B------:R-:W-:Y:S01]  /*0eb0*/  UIADD3 UR4, UPT, UPT, UR4, 0x20, URZ ;  /* 0x0000002004047890 */ /* 0x000fe2000fffe0ff */
[----:B------:R-:W-:Y:S06]  /*0ec0*/  BAR.SYNC.DEFER_BLOCKING 0x0 ;  /* 0x0000000000007b1d */ /* 0x000fec0000010000 */
[----:B------:R-:W-:Y:S05]  /*0ed0*/  BRA.U UP1, `(.L_x_2) ;  /* 0xfffffff101f47547 */ /* 0x000fea000b83ffff */
.L_x_1:
[----:B------:R-:W-:Y:S05]  /*0ee0*/  BRA.U !UP0, `(.L_x_3) ;  /* 0x0000000908987547 */ /* 0x000fea000b800000 */
[----:B------:R-:W-:Y:S02]  /*0ef0*/  UISETP.NE.AND UP0, UPT, UR8, 0x1, UPT ;  /* 0x000000010800788c */ /* 0x000fe4000bf05270 */
[----:B------:R-:W-:-:S07]  /*0f00*/  ULOP3.LUT UP1, URZ, UR9, 0x8, URZ, 0xc0, !UPT ;  /* 0x0000000809ff7892 */ /* 0x000fce000f82c0ff */
[----:B------:R-:W-:Y:S05]  /*0f10*/  BRA.U !UP0, `(.L_x_4) ;  /* 0x0000000508a47547 */ /* 0x000fea000b800000 */
[----:B------:R-:W3:Y:S01]  /*0f20*/  LDC.64 R28, c[0x0][0x388] ;  /* 0x0000e200ff1c7b82 */ /* 0x000ee20000000a00 */
[----:B------:R-:W-:Y:S01]  /*0f30*/  IMAD R9, R5, 0x8, R2 ;  /* 0x0000000805097824 */ /* 0x000fe200078e0202 */
[----:B0-----:R-:W1:Y:S03]  /*0f40*/  LDG.E.64 R6, desc[UR10][R20.64] ;  /* 0x0000000a14067981 */ /* 0x001e66000c1e1b00 */
[----:B---3--:R-:W-:-:S06]  /*0f50*/  IMAD.WIDE.U32 R12, R9, 0x8, R28 ;  /* 0x00000008090c7825 */ /* 0x008fcc00078e001c */
[----:B------:R-:W3:Y:S01]  /*0f60*/  LDG.E.64 R12, desc[UR10][R12.64] ;  /* 0x0000000a0c0c7981 */ /* 0x000ee2000c1e1b00 */
[----:B------:R-:W-:Y:S01]  /*0f70*/  LEA R22, R5, R0, 0x3 ;  /* 0x0000000005167211 */ /* 0x000fe200078e18ff */
[----:B------:R-:W0:Y:S04]  /*0f80*/  S2UR UR5, SR_CgaCtaId ;  /* 0x00000000000579c3 */ /* 0x000e280000008800 */
[----:B-1----:R-:W-:-:S06]  /*0f90*/  IMAD.WIDE.U32 R10, R22, 0x4, R6 ;  /* 0x00000004160a7825 */ /* 0x002fcc00078e0006 */
[----:B------:R-:W4:Y:S01]  /*0fa0*/  LDG.E R10, desc[UR10][R10.64] ;  /* 0x0000000a0a0a7981 */ /* 0x000f22000c1e1900 */
[----:B---3--:R-:W-:-:S05]  /*0fb0*/  IMAD.WIDE.U32 R14, R4, 0x4, R12 ;  /* 0x00000004040e7825 */ /* 0x008fca00078e000c */
[----:B------:R-:W3:Y:S01]  /*0fc0*/  LDG.E R19, desc[UR10][R14.64] ;  /* 0x0000000a0e137981 */ /* 0x000ee2000c1e1900 */
[----:B------:R-:W-:Y:S02]  /*0fd0*/  UMOV UR4, 0x400 ;  /* 0x0000040000047882 */ /* 0x000fe40000000000 */
[----:B------:R-:W-:Y:S02]  /*0fe0*/  UIADD3 UR6, UPT, UPT, UR4, 0x100, URZ ;  /* 0x0000010004067890 */ /* 0x000fe4000fffe0ff */
[----:B0-----:R-:W-:Y:S02]  /*0ff0*/  ULEA UR4, UR5, UR4, 0x18 ;  /* 0x0000000405047291 */ /* 0x001fe4000f8ec0ff */
[----:B------:R-:W-:-:S04]  /*1000*/  ULEA UR6, UR5, UR6, 0x18 ;  /* 0x0000000605067291 */ /* 0x000fc8000f8ec0ff */
[----:B------:R-:W-:Y:S02]  /*1010*/  LEA R17, R2, UR4, 0x5 ;  /* 0x0000000402117c11 */ /* 0x000fe4000f8e28ff */
[----:B------:R-:W-:-:S03]  /*1020*/  LEA R7, R0, UR6, 0x2 ;  /* 0x0000000600077c11 */ /* 0x000fc6000f8e10ff */
[----:B------:R-:W-:Y:S01]  /*1030*/  IMAD R23, R0, 0x4, R17 ;  /* 0x0000000400177824 */ /* 0x000fe200078e0211 */
[----:B------:R-:W-:Y:S02]  /*1040*/  LEA R16, R2, R7, 0x5 ;  /* 0x0000000702107211 */ /* 0x000fe400078e28ff */
[----:B--2---:R-:W-:Y:S02]  /*1050*/  I2FP.F32.S32 R25, R8 ;  /* 0x0000000800197245 */ /* 0x004fe40000201400 */
[----:B------:R-:W-:-:S05]  /*1060*/  IADD3 R9, PT, PT, R9, 0x8, RZ ;  /* 0x0000000809097810 */ /* 0x000fca0007ffe0ff */
[----:B------:R-:W-:Y:S01]  /*1070*/  IMAD.WIDE.U32 R28, R9, 0x8, R28 ;  /* 0x00000008091c7825 */ /* 0x000fe200078e001c */
[----:B----4-:R-:W-:Y:S04]  /*1080*/  STS [R23], R10 ;  /* 0x0000000a17007388 */ /* 0x010fe80000000800 */
[----:B---3--:R-:W-:Y:S01]  /*1090*/  STS [R16], R19 ;  /* 0x0000001310007388 */ /* 0x008fe20000000800 */
[----:B------:R-:W-:Y:S06]  /*10a0*/  BAR.SYNC.DEFER_BLOCKING 0x0 ;  /* 0x0000000000007b1d */ /* 0x000fec0000010000 */
[----:B------:R-:W-:Y:S04]  /*10b0*/  LDS R11, [R7] ;  /* 0x00000000070b7984 */ /* 0x000fe80000000800 */
[----:B------:R-:W0:Y:S04]  /*10c0*/  LDS.128 R12, [R17] ;  /* 0x00000000110c7984 */ /* 0x000e280000000c00 */
[----:B------:R-:W1:Y:S04]  /*10d0*/  LDS R6, [R7+0x20] ;  /* 0x0000200007067984 */ /* 0x000e680000000800 */
[----:B------:R-:W2:Y:S04]  /*10e0*/  LDS R27, [R7+0x40] ;  /* 0x00004000071b7984 */ /* 0x000ea80000000800 */
[----:B------:R-:W3:Y:S04]  /*10f0*/  LDS R24, [R7+0x60] ;  /* 0x0000600007187984 */ /* 0x000ee80000000800 */
[----:B------:R-:W-:Y:S01]  /*1100*/  LDS R26, [R7+0xa0] ;  /* 0x0000a000071a7984 */ /* 0x000fe20000000800 */
[----:B0-----:R-:W-:-:S06]  /*1110*/  FFMA R11, R12, R11, R25 ;  /* 0x0000000b0c0b7223 */ /* 0x001fcc0000000019 */
[----:B------:R-:W0:Y:S02]  /*1120*/  F2I.TRUNC.NTZ R11, R11 ;  /* 0x0000000b000b7305 */ /* 0x000e24000020f100 */
[----:B0-----:R-:W-:Y:S02]  /*1130*/  I2FP.F32.S32 R25, R11 ;  /* 0x0000000b00197245 */ /* 0x001fe40000201400 */
[----:B------:R-:W-:Y:S03]  /*1140*/  LDS.128 R8, [R17+0x10] ;  /* 0x0000100011087984 */ /* 0x000fe60000000c00 */
[----:B-1----:R-:W-:Y:S02]  /*1150*/  FFMA R13, R6, R13, R25 ;  /* 0x0000000d060d7223 */ /* 0x002fe40000000019 */
[----:B------:R-:W0:Y:S04]  /*1160*/  LDS R25, [R7+0x80] ;  /* 0x0000800007197984 */ /* 0x000e280000000800 */
[----:B------:R-:W1:Y:S02]  /*1170*/  F2I.TRUNC.NTZ R13, R13 ;  /* 0x0000000d000d7305 */ /* 0x000e64000020f100 */
[----:B-1----:R-:W-:-:S05]  /*1180*/  I2FP.F32.S32 R6, R13 ;  /* 0x0000000d00067245 */ /* 0x002fca0000201400 */
[----:B--2---:R-:W-:Y:S02]  /*1190*/  FFMA R14, R27, R14, R6 ;  /* 0x0000000e1b0e7223 */ /* 0x004fe40000000006 */
[----:B------:R-:W1:Y:S04]  /*11a0*/  LDS R27, [R7+0xc0] ;  /* 0x0000c000071b7984 */ /* 0x000e680000000800 */
[----:B------:R-:W2:Y:S01]  /*11b0*/  LDS R6, [R7+0xe0] ;  /* 0x0000e00007067984 */ /* 0x000ea20000000800 */
[----:B------:R-:W-:Y:S06]  /*11c0*/  BAR.SYNC.DEFER_BLOCKING 0x0 ;  /* 0x0000000000007b1d */ /* 0x000fec0000010000 */
[----:B------:R-:W4:Y:S04]  /*11d0*/  LDG.E.64 R18, desc[UR10][R28.64] ;  /* 0x0000000a1c127981 */ /* 0x000f28000c1e1b00 */
[----:B------:R-:W5:Y:S01]  /*11e0*/  LDG.E.64 R12, desc[UR10][R20.64] ;  /* 0x0000000a140c7981 */ /* 0x000f62000c1e1b00 */
[----:B------:R-:W-:Y:S01]  /*11f0*/  VIADD R22, R22, 0x8 ;  /* 0x0000000816167836 */ /* 0x000fe20000000000 */
[----:B------:R-:W3:Y:S01]  /*1200*/  F2I.TRUNC.NTZ R14, R14 ;  /* 0x0000000e000e7305 */ /* 0x000ee2000020f100 */
[----:B----4-:R-:W-:-:S04]  /*1210*/  IMAD.WIDE.U32 R18, R4, 0x4, R18 ;  /* 0x0000000404127825 */ /* 0x010fc800078e0012 */
[----:B-----5:R-:W-:Y:S02]  /*1220*/  IMAD.WIDE.U32 R12, R22, 0x4, R12 ;  /* 0x00000004160c7825 */ /* 0x020fe400078e000c */
[----:B------:R-:W4:Y:S04]  /*1230*/  LDG.E R19, desc[UR10][R18.64] ;  /* 0x0000000a12137981 */ /* 0x000f28000c1e1900 */
[----:B------:R3:W5:Y:S02]  /*1240*/  LDG.E R22, desc[UR10][R12.64] ;  /* 0x0000000a0c167981 */ /* 0x000764000c1e1900 */
[----:B---3--:R-:W-:-:S05]  /*1250*/  I2FP.F32.S32 R13, R14 ;  /* 0x0000000e000d7245 */ /* 0x008fca0000201400 */
[----:B------:R-:W-:-:S06]  /*1260*/  FFMA R15, R24, R15, R13 ;  /* 0x0000000f180f7223 */ /* 0x000fcc000000000d */
[----:B------:R-:W3:Y:S02]  /*1270*/  F2I.TRUNC.NTZ R15, R15 ;  /* 0x0000000f000f7305 */ /* 0x000ee4000020f100 */
[----:B---3--:R-:W-:-:S05]  /*1280*/  I2FP.F32.S32 R29, R15 ;  /* 0x0000000f001d7245 */ /* 0x008fca0000201400 */
[----:B0-----:R-:W-:-:S06]  /*1290*/  FFMA R8, R8, R25, R29 ;  /* 0x0000001908087223 */ /* 0x001fcc000000001d */
[----:B------:R-:W0:Y:S02]  /*12a0*/  F2I.TRUNC.NTZ R8, R8 ;  /* 0x0000000800087305 */ /* 0x000e24000020f100 */
[----:B0-----:R-:W-:-:S05]  /*12b0*/  I2FP.F32.S32 R25, R8 ;  /* 0x0000000800197245 */ /* 0x001fca0000201400 */
[----:B------:R-:W-:-:S06]  /*12c0*/  FFMA R9, R26, R9, R25 ;  /* 0x000000091a097223 */ /* 0x000fcc0000000019 */
[----:B------:R-:W0:Y:S02]  /*12d0*/  F2I.TRUNC.NTZ R9, R9 ;  /* 0x0000000900097305 */ /* 0x000e24000020f100 */
[----:B0-----:R-:W-:-:S05]  /*12e0*/  I2FP.F32.S32 R12, R9 ;  /* 0x00000009000c7245 */ /* 0x001fca0000201400 */
[----:B-1----:R-:W-:-:S06]  /*12f0*/  FFMA R10, R27, R10, R12 ;  /* 0x0000000a1b0a7223 */ /* 0x002fcc000000000c */
[----:B------:R-:W0:Y:S02]  /*1300*/  F2I.TRUNC.NTZ R10, R10 ;  /* 0x0000000a000a7305 */ /* 0x000e24000020f100 */
[----:B0-----:R-:W-:-:S05]  /*1310*/  I2FP.F32.S32 R25, R10 ;  /* 0x0000000a00197245 */ /* 0x001fca0000201400 */
[----:B--2---:R-:W-:-:S06]  /*1320*/  FFMA R6, R6, R11, R25 ;  /* 0x0000000b06067223 */ /* 0x004fcc0000000019 */
[----:B------:R-:W0:Y:S02]  /*1330*/  F2I.TRUNC.NTZ R6, R6 ;  /* 0x0000000600067305 */ /* 0x000e24000020f100 */
[----:B0-----:R-:W-:Y:S01]  /*1340*/  I2FP.F32.S32 R9, R6 ;  /* 0x0000000600097245 */ /* 0x001fe20000201400 */
[----:B-----5:R-:W-:Y:S04]  /*1350*/  STS [R23], R22 ;  /* 0x0000001617007388 */ /* 0x020fe80000000800 */
[----:B----4-:R-:W-:Y:S01]  /*1360*/  STS [R16], R19 ;  /* 0x0000001310007388 */ /* 0x010fe20000000800 */
[----:B------:R-:W-:Y:S06]  /*1370*/  BAR.SYNC.DEFER_BLOCKING 0x0 ;  /* 0x0000000000007b1d */ /* 0x000fec0000010000 */
[----:B------:R-:W-:Y:S04]  /*1380*/  LDS R27, [R7] ;  /* 0x00000000071b7984 */ /* 0x000fe80000000800 */
[----:B------:R-:W0:Y:S04]  /*1390*/  LDS.128 R12, [R17] ;  /* 0x00000000110c7984 */ /* 0x000e280000000c00 */
[----:B------:R-:W1:Y:S04]  /*13a0*/  LDS R8, [R7+0x20] ;  /* 0x0000200007087984 */ /* 0x000e680000000800 */
[----:B------:R-:W2:Y:S04]  /*13b0*/  LDS R11, [R7+0x40] ;  /* 0x00004000070b7984 */ /* 0x000ea80000000800 */
[----:B------:R-:W3:Y:S04]  /*13c0*/  LDS R16, [R7+0x60] ;  /* 0x0000600007107984 */ /* 0x000ee80000000800 */
[----:B------:R-:W-:Y:S04]  /*13d0*/  LDS R23, [R7+0x80] ;  /* 0x0000800007177984 */ /* 0x000fe80000000800 */
[----:B------:R-:W-:Y:S01]  /*13e0*/  LDS R6, [R7+0xa0] ;  /* 0x0000a00007067984 */ /* 0x000fe20000000800 */
[----:B0-----:R-:W-:-:S06]  /*13f0*/  FFMA R12, R12, R27, R9 ;  /* 0x0000001b0c0c7223 */ /* 0x001fcc0000000009 */
[----:B------:R-:W0:Y:S02]  /*1400*/  F2I.TRUNC.NTZ R12, R12 ;  /* 0x0000000c000c7305 */ /* 0x000e24000020f100 */
[----:B0-----:R-:W-:-:S05]  /*1410*/  I2FP.F32.S32 R9, R12 ;  /* 0x0000000c00097245 */ /* 0x001fca0000201400 */
        /* <DEDUP_REMOVED lines=21> */
[----:B------:R-:W-:-:S04]  /*1570*/  FFMA R9, R14, R11, R9 ;  /* 0x0000000b0e097223 */ /* 0x000fc80000000009 */
[----:B------:R3:W4:Y:S01]  /*1580*/  F2I.TRUNC.NTZ R8, R9 ;  /* 0x0000000900087305 */ /* 0x000722000020f100 */
[----:B------:R-:W-:Y:S01]  /*1590*/  IADD3 R5, PT, PT, R5, 0x2, RZ ;  /* 0x0000000205057810 */ /* 0x000fe20007ffe0ff */
[----:B------:R-:W-:Y:S06]  /*15a0*/  BAR.SYNC.DEFER_BLOCKING 0x0 ;  /* 0x0000000000007b1d */ /* 0x000fec0000010000 */
.L_x_4:
[----:B------:R-:W-:Y:S05]  /*15b0*/  BRA.U !UP1, `(.L_x_3) ;  /* 0x0000000109e47547 */ /* 0x000fea000b800000 */
[----:B-1----:R-:W1:Y:S01]  /*15c0*/  LDC.64 R10, c[0x0][0x388] ;  /* 0x0000e200ff0a7b82 */ /* 0x002e620000000a00 */
[----:B------:R-:W-:Y:S01]  /*15d0*/  LEA R7, R5, R2, 0x3 ;  /* 0x0000000205077211 */ /* 0x000fe200078e18ff */
[----:B0-----:R-:W5:Y:S04]  /*15e0*/  LDG.E.64 R20, desc[UR10][R20.64] ;  /* 0x0000000a14147981 */ /* 0x001f68000c1e1b00 */
[----:B-1----:R-:W-:-:S06]  /*15f0*/  IMAD.WIDE.U32 R10, R7, 0x8, R10 ;  /* 0x00000008070a7825 */ /* 0x002fcc00078e000a */
[----:B------:R-:W2:Y:S01]  /*1600*/  LDG.E.64 R10, desc[UR10][R10.64] ;  /* 0x0000000a0a0a7981 */ /* 0x000ea2000c1e1b00 */
[----:B------:R-:W-:Y:S01]  /*1610*/  IMAD R7, R5, 0x8, R0 ;  /* 0x0000000805077824 */ /* 0x000fe200078e0200 */
[----:B------:R-:W0:Y:S03]  /*1620*/  S2UR UR5, SR_CgaCtaId ;  /* 0x00000000000579c3 */ /* 0x000e260000008800 */
[----:B-----5:R-:W-:-:S06]  /*1630*/  IMAD.WIDE.U32 R6, R7, 0x4, R20 ;  /* 0x0000000407067825 */ /* 0x020fcc00078e0014 */
[----:B------:R-:W5:Y:S01]  /*1640*/  LDG.E R6, desc[UR10][R6.64] ;  /* 0x0000000a06067981 */ /* 0x000f62000c1e1900 */
[----:B--2---:R-:W-:-:S05]  /*1650*/  IMAD.WIDE.U32 R12, R4, 0x4, R10 ;  /* 0x00000004040c7825 */ /* 0x004fca00078e000a */
[----:B---3--:R-:W2:Y:S01]  /*1660*/  LDG.E R9, desc[UR10][R12.64] ;  /* 0x0000000a0c097981 */ /* 0x008ea2000c1e1900 */
[----:B------:R-:W-:Y:S02]  /*1670*/  UMOV UR4, 0x400 ;  /* 0x0000040000047882 */ /* 0x000fe40000000000 */
[----:B------:R-:W-:Y:S02]  /*1680*/  UIADD3 UR6, UPT, UPT, UR4, 0x100, URZ ;  /* 0x0000010004067890 */ /* 0x000fe4000fffe0ff */
[----:B0-----:R-:W-:Y:S02]  /*1690*/  ULEA UR4, UR5, UR4, 0x18 ;  /* 0x0000000405047291 */ /* 0x001fe4000f8ec0ff */
[----:B------:R-:W-:-:S04]  /*16a0*/  ULEA UR6, UR5, UR6, 0x18 ;  /* 0x0000000605067291 */ /* 0x000fc8000f8ec0ff */
[----:B------:R-:W-:Y:S02]  /*16b0*/  LEA R19, R2, UR4, 0x5 ;  /* 0x0000000402137c11 */ /* 0x000fe4000f8e28ff */
[C---:B------:R-:W-:Y:S02]  /*16c0*/  LEA R5, R0.reuse, UR6, 0x2 ;  /* 0x0000000600057c11 */ /* 0x040fe4000f8e10ff */
[----:B------:R-:W-:Y:S02]  /*16d0*/  LEA R21, R0, R19, 0x2 ;  /* 0x0000001300157211 */ /* 0x000fe400078e10ff */
[----:B------:R-:W-:Y:S02]  /*16e0*/  LEA R2, R2, R5, 0x5 ;  /* 0x0000000502027211 */ /* 0x000fe400078e28ff */
[----:B----4-:R-:W-:Y:S01]  /*16f0*/  I2FP.F32.S32 R11, R8 ;  /* 0x00000008000b7245 */ /* 0x010fe20000201400 */
[----:B-----5:R-:W-:Y:S04]  /*1700*/  STS [R21], R6 ;  /* 0x0000000615007388 */ /* 0x020fe80000000800 */
[----:B--2---:R-:W-:Y:S01]  /*1710*/  STS [R2], R9 ;  /* 0x0000000902007388 */ /* 0x004fe20000000800 */
        /* <DEDUP_REMOVED lines=9> */
[----:B0-----:R-:W-:-:S05]  /*17b0*/  I2FP.F32.S32 R11, R7 ;  /* 0x00000007000b7245 */ /* 0x001fca0000201400 */
[----:B-1----:R-:W-:Y:S02]  /*17c0*/  FFMA R0, R0, R13, R11 ;  /* 0x0000000d00007223 */ /* 0x002fe4000000000b */
[----:B------:R-:W-:Y:S04]  /*17d0*/  LDS R13, [R5+0x80] ;  /* 0x00008000050d7984 */ /* 0x000fe80000000800 */
[----:B------:R-:W0:Y:S01]  /*17e0*/  F2I.TRUNC.NTZ R0, R0 ;  /* 0x0000000000007305 */ /* 0x000e22000020f100 */
[----:B------:R-:W1:Y:S01]  /*17f0*/  LDS.128 R8, [R19+0x10] ;  /* 0x0000100013087984 */ /* 0x000e620000000c00 */
[----:B0-----:R-:W-:-:S05]  /*1800*/  I2FP.F32.S32 R2, R0 ;  /* 0x0000000000027245 */ /* 0x001fca0000201400 */
[----:B--2---:R-:W-:-:S06]  /*1810*/  FFMA R2, R17, R14, R2 ;  /* 0x0000000e11027223 */ /* 0x004fcc0000000002 */
[----:B------:R-:W0:Y:S02]  /*1820*/  F2I.TRUNC.NTZ R2, R2 ;  /* 0x0000000200027305 */ /* 0x000e24000020f100 */
[----:B0-----:R-:W-:Y:S02]  /*1830*/  I2FP.F32.S32 R7, R2 ;  /* 0x0000000200077245 */ /* 0x001fe40000201400 */
[----:B------:R-:W-:Y:S03]  /*1840*/  LDS R2, [R5+0xe0] ;  /* 0x0000e00005027984 */ /* 0x000fe60000000800 */
[----:B---3--:R-:W-:Y:S02]  /*1850*/  FFMA R6, R6, R15, R7 ;  /* 0x0000000f06067223 */ /* 0x008fe40000000007 */
[----:B------:R-:W0:Y:S04]  /*1860*/  LDS R15, [R5+0xc0] ;  /* 0x0000c000050f7984 */ /* 0x000e280000000800 */
[----:B------:R-:W2:Y:S02]  /*1870*/  F2I.TRUNC.NTZ R6, R6 ;  /* 0x0000000600067305 */ /* 0x000ea4000020f100 */
[----:B--2---:R-:W-:-:S05]  /*1880*/  I2FP.F32.S32 R7, R6 ;  /* 0x0000000600077245 */ /* 0x004fca0000201400 */
[----:B-1----:R-:W-:-:S06]  /*1890*/  FFMA R7, R8, R13, R7 ;  /* 0x0000000d08077223 */ /* 0x002fcc0000000007 */
[----:B------:R-:W1:Y:S02]  /*18a0*/  F2I.TRUNC.NTZ R7, R7 ;  /* 0x0000000700077305 */ /* 0x000e64000020f100 */
[----:B-1----:R-:W-:-:S05]  /*18b0*/  I2FP.F32.S32 R13, R7 ;  /* 0x00000007000d7245 */ /* 0x002fca0000201400 */
[----:B------:R-:W-:-:S06]  /*18c0*/  FFMA R9, R12, R9, R13 ;  /* 0x000000090c097223 */ /* 0x000fcc000000000d */
[----:B------:R-:W1:Y:S02]  /*18d0*/  F2I.TRUNC.NTZ R9, R9 ;  /* 0x0000000900097305 */ /* 0x000e64000020f100 */
[----:B-1----:R-:W-:-:S05]  /*18e0*/  I2FP.F32.S32 R0, R9 ;  /* 0x0000000900007245 */ /* 0x002fca0000201400 */
[----:B0-----:R-:W-:-:S06]  /*18f0*/  FFMA R0, R15, R10, R0 ;  /* 0x0000000a0f007223 */ /* 0x001fcc0000000000 */
[----:B------:R-:W0:Y:S02]  /*1900*/  F2I.TRUNC.NTZ R0, R0 ;  /* 0x0000000000007305 */ /* 0x000e24000020f100 */
[----:B0-----:R-:W-:-:S05]  /*1910*/  I2FP.F32.S32 R13, R0 ;  /* 0x00000000000d7245 */ /* 0x001fca0000201400 */
[----:B------:R-:W-:-:S04]  /*1920*/  FFMA R2, R2, R11, R13 ;  /* 0x0000000b02027223 */ /* 0x000fc8000000000d */
[----:B------:R0:W1:Y:S01]  /*1930*/  F2I.TRUNC.NTZ R8, R2 ;  /* 0x0000000200087305 */ /* 0x000062000020f100 */
[----:B------:R-:W-:Y:S06]  /*1940*/  BAR.SYNC.DEFER_BLOCKING 0x0 ;  /* 0x0000000000007b1d */ /* 0x000fec0000010000 */
.L_x_3:
[----:B-1234-:R-:W-:-:S07]  /*1950*/  I2FP.F32.S32 R9, R8 ;  /* 0x0000000800097245 */ /* 0x01efce0000201400 */
.L_x_0:
[----:B------:R-:W0:Y:S02]  /*1960*/  LDC.64 R6, c[0x0][0x390] ;  /* 0x0000e400ff067b82 */ /* 0x000e240000000a00 */
[----:B0-----:R-:W-:-:S06]  /*1970*/  IMAD.WIDE.U32 R2, R3, 0x8, R6 ;  /* 0x0000000803027825 */ /* 0x001fcc00078e0006 */
[----:B------:R-:W2:Y:S02]  /*1980*/  LDG.E.64 R2, desc[UR10][R2.64] ;  /* 0x0000000a02027981 */ /* 0x000ea4000c1e1b00 */
[----:B--2---:R-:W-:-:S05]  /*1990*/  IMAD.WIDE R4, R4, 0x4, R2 ;  /* 0x0000000404047825 */ /* 0x004fca00078e0202 */
[----:B------:R-:W-:Y:S01]  /*19a0*/  STG.E desc[UR10][R4.64], R9 ;  /* 0x0000000904007986 */ /* 0x000fe2000c10190a */
[----:B------:R-:W-:Y:S05]  /*19b0*/  EXIT ;  /* 0x000000000000794d */ /* 0x000fea0003800000 */
.L_x_5:
[----:B------:R-:W-:-:S00]  /*19c0*/  BRA `(.L_x_5) ;  /* 0xfffffffc00fc7947 */ /* 0x000fc0000383ffff */
[----:B------:R-:W-:-:S00]  /*19d0*/  NOP ;  /* 0x0000000000007918 */ /* 0x000fc00000000000 */
        /* <DEDUP_REMOVED lines=10> */
.L_x_6:


//--------------------- .nv.shared._Z9mm_kernel6matrixS_S_i --------------------------
	.section	.nv.shared._Z9mm_kernel6matrixS_S_i,"aw",@nobits
	.sectionflags	@""
	.align	4
.nv.shared._Z9mm_kernel6matrixS_S_i:
	.zero		1536


//--------------------- .nv.shared.reserved.0     --------------------------
	.section	.nv.shared.reserved.0,"aw",@nobits
	.weak		__nv_reservedSMEM_offset_0_alias
	.size		__nv_reservedSMEM_offset_0_alias, 0, 64
	.other		__nv_reservedSMEM_offset_0_alias,@"STO_CUDA_RESERVED_SHARED STV_DEFAULT"
__nv_reservedSMEM_offset_0_alias:
	.zero		0
	.zero		64


//--------------------- .nv.constant0._Z9mm_kernel6matrixS_S_i --------------------------
	.section	.nv.constant0._Z9mm_kernel6matrixS_S_i,"a",@progbits
	.sectionflags	@""
	.align	4
.nv.constant0._Z9mm_kernel6matrixS_S_i:
	.zero		924


//--------------------- SYMBOLS --------------------------

	.type		.nv.reservedSmem.offset0,@object
	.size		.nv.reservedSmem.offset0,0x4
	.type		.nv.reservedSmem.cap,@object
	.size		.nv.reservedSmem.cap,0x4
